//
// Generated by NVIDIA NVVM Compiler
//
// Compiler Build ID: CL-36424714
// Cuda compilation tools, release 13.0, V13.0.88
// Based on NVVM 20.0.0
//

.version 9.0
.target sm_100
.address_size 64

	// .globl	_Z30mm_double_buffering_new_kernelPfS_S_i
// _ZZ30mm_double_buffering_new_kernelPfS_S_iE2sA has been demoted
// _ZZ30mm_double_buffering_new_kernelPfS_S_iE2sB has been demoted

.visible .entry _Z30mm_double_buffering_new_kernelPfS_S_i(
	.param .u64 .ptr .align 1 _Z30mm_double_buffering_new_kernelPfS_S_i_param_0,
	.param .u64 .ptr .align 1 _Z30mm_double_buffering_new_kernelPfS_S_i_param_1,
	.param .u64 .ptr .align 1 _Z30mm_double_buffering_new_kernelPfS_S_i_param_2,
	.param .u32 _Z30mm_double_buffering_new_kernelPfS_S_i_param_3
)
.maxntid 256
.minnctapersm 2
{
	.reg .pred 	%p<5>;
	.reg .b32 	%r<77>;
	.reg .b32 	%f<947>;
	.reg .b64 	%rd<46>;
	// demoted variable
	.shared .align 4 .b8 _ZZ30mm_double_buffering_new_kernelPfS_S_iE2sA[8192];
	// demoted variable
	.shared .align 4 .b8 _ZZ30mm_double_buffering_new_kernelPfS_S_iE2sB[8192];
	ld.param.u64 	%rd12, [_Z30mm_double_buffering_new_kernelPfS_S_i_param_0];
	ld.param.u64 	%rd13, [_Z30mm_double_buffering_new_kernelPfS_S_i_param_1];
	ld.param.u64 	%rd14, [_Z30mm_double_buffering_new_kernelPfS_S_i_param_2];
	ld.param.u32 	%r17, [_Z30mm_double_buffering_new_kernelPfS_S_i_param_3];
	cvta.to.global.u64 	%rd15, %rd14;
	cvta.to.global.u64 	%rd16, %rd13;
	cvta.to.global.u64 	%rd17, %rd12;
	mov.u32 	%r18, %tid.x;
	mov.u32 	%r19, %ctaid.x;
	mov.u32 	%r20, %ctaid.y;
	shr.u32 	%r21, %r18, 5;
	and.b32  	%r22, %r18, 30;
	shr.u32 	%r23, %r18, 1;
	shl.b32 	%r24, %r18, 1;
	and.b32  	%r25, %r24, 64;
	shl.b32 	%r26, %r18, 2;
	and.b32  	%r27, %r26, 28;
	and.b32  	%r28, %r26, 4;
	and.b32  	%r29, %r26, 124;
	and.b32  	%r30, %r18, 1;
	xor.b32  	%r31, %r21, %r30;
	shl.b32 	%r32, %r31, 5;
	or.b32  	%r33, %r32, %r22;
	shr.u32 	%r34, %r33, 1;
	and.b32  	%r1, %r23, 108;
	or.b32  	%r2, %r25, %r27;
	mul.lo.s32 	%r35, %r19, %r17;
	shl.b32 	%r36, %r35, 7;
	mul.wide.s32 	%rd18, %r36, 4;
	add.s64 	%rd1, %rd17, %rd18;
	shl.b32 	%r37, %r20, 7;
	mul.wide.u32 	%rd19, %r37, 4;
	add.s64 	%rd2, %rd16, %rd19;
	add.s32 	%r38, %r36, %r37;
	mul.wide.s32 	%rd20, %r38, 4;
	add.s64 	%rd3, %rd15, %rd20;
	mad.lo.s32 	%r3, %r17, %r23, %r28;
	mul.wide.s32 	%rd21, %r3, 4;
	add.s64 	%rd22, %rd1, %rd21;
	ld.global.v4.f32 	{%f878, %f877, %f876, %f875}, [%rd22];
	mad.lo.s32 	%r4, %r17, %r21, %r29;
	mul.wide.s32 	%rd23, %r4, 4;
	add.s64 	%rd24, %rd2, %rd23;
	ld.global.v4.f32 	{%f882, %f881, %f880, %f879}, [%rd24];
	shl.b32 	%r39, %r18, 9;
	and.b32  	%r40, %r39, 512;
	or.b32  	%r5, %r40, %r34;
	shl.b32 	%r41, %r5, 2;
	mov.u32 	%r42, _ZZ30mm_double_buffering_new_kernelPfS_S_iE2sA;
	add.s32 	%r43, %r42, %r41;
	st.shared.f32 	[%r43], %f878;
	st.shared.f32 	[%r43+512], %f877;
	st.shared.f32 	[%r43+1024], %f876;
	st.shared.f32 	[%r43+1536], %f875;
	shl.b32 	%r44, %r18, 4;
	and.b32  	%r45, %r44, 496;
	shl.b32 	%r46, %r21, 9;
	or.b32  	%r47, %r46, %r45;
	mov.u32 	%r48, _ZZ30mm_double_buffering_new_kernelPfS_S_iE2sB;
	add.s32 	%r6, %r48, %r47;
	st.shared.v4.f32 	[%r6], {%f882, %f881, %f880, %f879};
	bar.sync 	0;
	shl.b32 	%r7, %r17, 3;
	setp.lt.s32 	%p1, %r17, 8;
	mov.f32 	%f883, 0f00000000;
	mov.f32 	%f884, %f883;
	mov.f32 	%f885, %f883;
	mov.f32 	%f886, %f883;
	mov.f32 	%f887, %f883;
	mov.f32 	%f888, %f883;
	mov.f32 	%f889, %f883;
	mov.f32 	%f890, %f883;
	mov.f32 	%f891, %f883;
	mov.f32 	%f892, %f883;
	mov.f32 	%f893, %f883;
	mov.f32 	%f894, %f883;
	mov.f32 	%f895, %f883;
	mov.f32 	%f896, %f883;
	mov.f32 	%f897, %f883;
	mov.f32 	%f898, %f883;
	mov.f32 	%f899, %f883;
	mov.f32 	%f900, %f883;
	mov.f32 	%f901, %f883;
	mov.f32 	%f902, %f883;
	mov.f32 	%f903, %f883;
	mov.f32 	%f904, %f883;
	mov.f32 	%f905, %f883;
	mov.f32 	%f906, %f883;
	mov.f32 	%f907, %f883;
	mov.f32 	%f908, %f883;
	mov.f32 	%f909, %f883;
	mov.f32 	%f910, %f883;
	mov.f32 	%f911, %f883;
	mov.f32 	%f912, %f883;
	mov.f32 	%f913, %f883;
	mov.f32 	%f914, %f883;
	mov.f32 	%f915, %f883;
	mov.f32 	%f916, %f883;
	mov.f32 	%f917, %f883;
	mov.f32 	%f918, %f883;
	mov.f32 	%f919, %f883;
	mov.f32 	%f920, %f883;
	mov.f32 	%f921, %f883;
	mov.f32 	%f922, %f883;
	mov.f32 	%f923, %f883;
	mov.f32 	%f924, %f883;
	mov.f32 	%f925, %f883;
	mov.f32 	%f926, %f883;
	mov.f32 	%f927, %f883;
	mov.f32 	%f928, %f883;
	mov.f32 	%f929, %f883;
	mov.f32 	%f930, %f883;
	mov.f32 	%f931, %f883;
	mov.f32 	%f932, %f883;
	mov.f32 	%f933, %f883;
	mov.f32 	%f934, %f883;
	mov.f32 	%f935, %f883;
	mov.f32 	%f936, %f883;
	mov.f32 	%f937, %f883;
	mov.f32 	%f938, %f883;
	mov.f32 	%f939, %f883;
	mov.f32 	%f940, %f883;
	mov.f32 	%f941, %f883;
	mov.f32 	%f942, %f883;
	mov.f32 	%f943, %f883;
	mov.f32 	%f944, %f883;
	mov.f32 	%f945, %f883;
	mov.f32 	%f946, %f883;
	@%p1 bra 	$L__BB0_7;
	shr.s32 	%r50, %r17, 31;
	shr.u32 	%r51, %r50, 29;
	add.s32 	%r52, %r17, %r51;
	shr.s32 	%r53, %r52, 3;
	neg.s32 	%r73, %r53;
	add.s64 	%rd45, %rd1, 32;
	add.s32 	%r8, %r53, -1;
	mul.wide.s32 	%rd25, %r7, 4;
	add.s64 	%rd44, %rd2, %rd25;
	mov.b32 	%r74, 0;
	mov.f32 	%f883, 0f00000000;
	mov.u32 	%r76, %r74;
$L__BB0_2:
	setp.ge.s32 	%p2, %r74, %r8;
	@%p2 bra 	$L__BB0_4;
	add.s64 	%rd27, %rd45, %rd21;
	ld.global.v4.f32 	{%f878, %f877, %f876, %f875}, [%rd27];
	add.s64 	%rd29, %rd44, %rd23;
	ld.global.v4.f32 	{%f882, %f881, %f880, %f879}, [%rd29];
$L__BB0_4:
	setp.ge.s32 	%p3, %r74, %r8;
	shl.b32 	%r54, %r76, 12;
	add.s32 	%r56, %r42, %r54;
	add.s32 	%r58, %r48, %r54;
	shl.b32 	%r59, %r1, 2;
	add.s32 	%r60, %r56, %r59;
	ld.shared.v4.f32 	{%f227, %f228, %f229, %f230}, [%r60];
	ld.shared.v4.f32 	{%f231, %f232, %f233, %f234}, [%r60+64];
	shl.b32 	%r61, %r2, 2;
	add.s32 	%r62, %r58, %r61;
	ld.shared.v4.f32 	{%f235, %f236, %f237, %f238}, [%r62];
	ld.shared.v4.f32 	{%f239, %f240, %f241, %f242}, [%r62+128];
	fma.rn.f32 	%f243, %f227, %f235, %f946;
	fma.rn.f32 	%f244, %f227, %f236, %f945;
	fma.rn.f32 	%f245, %f227, %f237, %f944;
	fma.rn.f32 	%f246, %f227, %f238, %f943;
	fma.rn.f32 	%f247, %f227, %f239, %f942;
	fma.rn.f32 	%f248, %f227, %f240, %f941;
	fma.rn.f32 	%f249, %f227, %f241, %f940;
	fma.rn.f32 	%f250, %f227, %f242, %f939;
	fma.rn.f32 	%f251, %f228, %f235, %f938;
	fma.rn.f32 	%f252, %f228, %f236, %f937;
	fma.rn.f32 	%f253, %f228, %f237, %f936;
	fma.rn.f32 	%f254, %f228, %f238, %f935;
	fma.rn.f32 	%f255, %f228, %f239, %f934;
	fma.rn.f32 	%f256, %f228, %f240, %f933;
	fma.rn.f32 	%f257, %f228, %f241, %f932;
	fma.rn.f32 	%f258, %f228, %f242, %f931;
	fma.rn.f32 	%f259, %f229, %f235, %f930;
	fma.rn.f32 	%f260, %f229, %f236, %f929;
	fma.rn.f32 	%f261, %f229, %f237, %f928;
	fma.rn.f32 	%f262, %f229, %f238, %f927;
	fma.rn.f32 	%f263, %f229, %f239, %f926;
	fma.rn.f32 	%f264, %f229, %f240, %f925;
	fma.rn.f32 	%f265, %f229, %f241, %f924;
	fma.rn.f32 	%f266, %f229, %f242, %f923;
	fma.rn.f32 	%f267, %f230, %f235, %f922;
	fma.rn.f32 	%f268, %f230, %f236, %f921;
	fma.rn.f32 	%f269, %f230, %f237, %f920;
	fma.rn.f32 	%f270, %f230, %f238, %f919;
	fma.rn.f32 	%f271, %f230, %f239, %f918;
	fma.rn.f32 	%f272, %f230, %f240, %f917;
	fma.rn.f32 	%f273, %f230, %f241, %f916;
	fma.rn.f32 	%f274, %f230, %f242, %f915;
	fma.rn.f32 	%f275, %f231, %f235, %f914;
	fma.rn.f32 	%f276, %f231, %f236, %f913;
	fma.rn.f32 	%f277, %f231, %f237, %f912;
	fma.rn.f32 	%f278, %f231, %f238, %f911;
	fma.rn.f32 	%f279, %f231, %f239, %f910;
	fma.rn.f32 	%f280, %f231, %f240, %f909;
	fma.rn.f32 	%f281, %f231, %f241, %f908;
	fma.rn.f32 	%f282, %f231, %f242, %f907;
	fma.rn.f32 	%f283, %f232, %f235, %f906;
	fma.rn.f32 	%f284, %f232, %f236, %f905;
	fma.rn.f32 	%f285, %f232, %f237, %f904;
	fma.rn.f32 	%f286, %f232, %f238, %f903;
	fma.rn.f32 	%f287, %f232, %f239, %f902;
	fma.rn.f32 	%f288, %f232, %f240, %f901;
	fma.rn.f32 	%f289, %f232, %f241, %f900;
	fma.rn.f32 	%f290, %f232, %f242, %f899;
	fma.rn.f32 	%f291, %f233, %f235, %f898;
	fma.rn.f32 	%f292, %f233, %f236, %f897;
	fma.rn.f32 	%f293, %f233, %f237, %f896;
	fma.rn.f32 	%f294, %f233, %f238, %f895;
	fma.rn.f32 	%f295, %f233, %f239, %f894;
	fma.rn.f32 	%f296, %f233, %f240, %f893;
	fma.rn.f32 	%f297, %f233, %f241, %f892;
	fma.rn.f32 	%f298, %f233, %f242, %f891;
	fma.rn.f32 	%f299, %f234, %f235, %f890;
	fma.rn.f32 	%f300, %f234, %f236, %f889;
	fma.rn.f32 	%f301, %f234, %f237, %f888;
	fma.rn.f32 	%f302, %f234, %f238, %f887;
	fma.rn.f32 	%f303, %f234, %f239, %f886;
	fma.rn.f32 	%f304, %f234, %f240, %f885;
	fma.rn.f32 	%f305, %f234, %f241, %f884;
	fma.rn.f32 	%f306, %f234, %f242, %f883;
	ld.shared.v4.f32 	{%f307, %f308, %f309, %f310}, [%r60+512];
	ld.shared.v4.f32 	{%f311, %f312, %f313, %f314}, [%r60+576];
	ld.shared.v4.f32 	{%f315, %f316, %f317, %f318}, [%r62+512];
	ld.shared.v4.f32 	{%f319, %f320, %f321, %f322}, [%r62+640];
	fma.rn.f32 	%f323, %f307, %f315, %f243;
	fma.rn.f32 	%f324, %f307, %f316, %f244;
	fma.rn.f32 	%f325, %f307, %f317, %f245;
	fma.rn.f32 	%f326, %f307, %f318, %f246;
	fma.rn.f32 	%f327, %f307, %f319, %f247;
	fma.rn.f32 	%f328, %f307, %f320, %f248;
	fma.rn.f32 	%f329, %f307, %f321, %f249;
	fma.rn.f32 	%f330, %f307, %f322, %f250;
	fma.rn.f32 	%f331, %f308, %f315, %f251;
	fma.rn.f32 	%f332, %f308, %f316, %f252;
	fma.rn.f32 	%f333, %f308, %f317, %f253;
	fma.rn.f32 	%f334, %f308, %f318, %f254;
	fma.rn.f32 	%f335, %f308, %f319, %f255;
	fma.rn.f32 	%f336, %f308, %f320, %f256;
	fma.rn.f32 	%f337, %f308, %f321, %f257;
	fma.rn.f32 	%f338, %f308, %f322, %f258;
	fma.rn.f32 	%f339, %f309, %f315, %f259;
	fma.rn.f32 	%f340, %f309, %f316, %f260;
	fma.rn.f32 	%f341, %f309, %f317, %f261;
	fma.rn.f32 	%f342, %f309, %f318, %f262;
	fma.rn.f32 	%f343, %f309, %f319, %f263;
	fma.rn.f32 	%f344, %f309, %f320, %f264;
	fma.rn.f32 	%f345, %f309, %f321, %f265;
	fma.rn.f32 	%f346, %f309, %f322, %f266;
	fma.rn.f32 	%f347, %f310, %f315, %f267;
	fma.rn.f32 	%f348, %f310, %f316, %f268;
	fma.rn.f32 	%f349, %f310, %f317, %f269;
	fma.rn.f32 	%f350, %f310, %f318, %f270;
	fma.rn.f32 	%f351, %f310, %f319, %f271;
	fma.rn.f32 	%f352, %f310, %f320, %f272;
	fma.rn.f32 	%f353, %f310, %f321, %f273;
	fma.rn.f32 	%f354, %f310, %f322, %f274;
	fma.rn.f32 	%f355, %f311, %f315, %f275;
	fma.rn.f32 	%f356, %f311, %f316, %f276;
	fma.rn.f32 	%f357, %f311, %f317, %f277;
	fma.rn.f32 	%f358, %f311, %f318, %f278;
	fma.rn.f32 	%f359, %f311, %f319, %f279;
	fma.rn.f32 	%f360, %f311, %f320, %f280;
	fma.rn.f32 	%f361, %f311, %f321, %f281;
	fma.rn.f32 	%f362, %f311, %f322, %f282;
	fma.rn.f32 	%f363, %f312, %f315, %f283;
	fma.rn.f32 	%f364, %f312, %f316, %f284;
	fma.rn.f32 	%f365, %f312, %f317, %f285;
	fma.rn.f32 	%f366, %f312, %f318, %f286;
	fma.rn.f32 	%f367, %f312, %f319, %f287;
	fma.rn.f32 	%f368, %f312, %f320, %f288;
	fma.rn.f32 	%f369, %f312, %f321, %f289;
	fma.rn.f32 	%f370, %f312, %f322, %f290;
	fma.rn.f32 	%f371, %f313, %f315, %f291;
	fma.rn.f32 	%f372, %f313, %f316, %f292;
	fma.rn.f32 	%f373, %f313, %f317, %f293;
	fma.rn.f32 	%f374, %f313, %f318, %f294;
	fma.rn.f32 	%f375, %f313, %f319, %f295;
	fma.rn.f32 	%f376, %f313, %f320, %f296;
	fma.rn.f32 	%f377, %f313, %f321, %f297;
	fma.rn.f32 	%f378, %f313, %f322, %f298;
	fma.rn.f32 	%f379, %f314, %f315, %f299;
	fma.rn.f32 	%f380, %f314, %f316, %f300;
	fma.rn.f32 	%f381, %f314, %f317, %f301;
	fma.rn.f32 	%f382, %f314, %f318, %f302;
	fma.rn.f32 	%f383, %f314, %f319, %f303;
	fma.rn.f32 	%f384, %f314, %f320, %f304;
	fma.rn.f32 	%f385, %f314, %f321, %f305;
	fma.rn.f32 	%f386, %f314, %f322, %f306;
	ld.shared.v4.f32 	{%f387, %f388, %f389, %f390}, [%r60+1024];
	ld.shared.v4.f32 	{%f391, %f392, %f393, %f394}, [%r60+1088];
	ld.shared.v4.f32 	{%f395, %f396, %f397, %f398}, [%r62+1024];
	ld.shared.v4.f32 	{%f399, %f400, %f401, %f402}, [%r62+1152];
	fma.rn.f32 	%f403, %f387, %f395, %f323;
	fma.rn.f32 	%f404, %f387, %f396, %f324;
	fma.rn.f32 	%f405, %f387, %f397, %f325;
	fma.rn.f32 	%f406, %f387, %f398, %f326;
	fma.rn.f32 	%f407, %f387, %f399, %f327;
	fma.rn.f32 	%f408, %f387, %f400, %f328;
	fma.rn.f32 	%f409, %f387, %f401, %f329;
	fma.rn.f32 	%f410, %f387, %f402, %f330;
	fma.rn.f32 	%f411, %f388, %f395, %f331;
	fma.rn.f32 	%f412, %f388, %f396, %f332;
	fma.rn.f32 	%f413, %f388, %f397, %f333;
	fma.rn.f32 	%f414, %f388, %f398, %f334;
	fma.rn.f32 	%f415, %f388, %f399, %f335;
	fma.rn.f32 	%f416, %f388, %f400, %f336;
	fma.rn.f32 	%f417, %f388, %f401, %f337;
	fma.rn.f32 	%f418, %f388, %f402, %f338;
	fma.rn.f32 	%f419, %f389, %f395, %f339;
	fma.rn.f32 	%f420, %f389, %f396, %f340;
	fma.rn.f32 	%f421, %f389, %f397, %f341;
	fma.rn.f32 	%f422, %f389, %f398, %f342;
	fma.rn.f32 	%f423, %f389, %f399, %f343;
	fma.rn.f32 	%f424, %f389, %f400, %f344;
	fma.rn.f32 	%f425, %f389, %f401, %f345;
	fma.rn.f32 	%f426, %f389, %f402, %f346;
	fma.rn.f32 	%f427, %f390, %f395, %f347;
	fma.rn.f32 	%f428, %f390, %f396, %f348;
	fma.rn.f32 	%f429, %f390, %f397, %f349;
	fma.rn.f32 	%f430, %f390, %f398, %f350;
	fma.rn.f32 	%f431, %f390, %f399, %f351;
	fma.rn.f32 	%f432, %f390, %f400, %f352;
	fma.rn.f32 	%f433, %f390, %f401, %f353;
	fma.rn.f32 	%f434, %f390, %f402, %f354;
	fma.rn.f32 	%f435, %f391, %f395, %f355;
	fma.rn.f32 	%f436, %f391, %f396, %f356;
	fma.rn.f32 	%f437, %f391, %f397, %f357;
	fma.rn.f32 	%f438, %f391, %f398, %f358;
	fma.rn.f32 	%f439, %f391, %f399, %f359;
	fma.rn.f32 	%f440, %f391, %f400, %f360;
	fma.rn.f32 	%f441, %f391, %f401, %f361;
	fma.rn.f32 	%f442, %f391, %f402, %f362;
	fma.rn.f32 	%f443, %f392, %f395, %f363;
	fma.rn.f32 	%f444, %f392, %f396, %f364;
	fma.rn.f32 	%f445, %f392, %f397, %f365;
	fma.rn.f32 	%f446, %f392, %f398, %f366;
	fma.rn.f32 	%f447, %f392, %f399, %f367;
	fma.rn.f32 	%f448, %f392, %f400, %f368;
	fma.rn.f32 	%f449, %f392, %f401, %f369;
	fma.rn.f32 	%f450, %f392, %f402, %f370;
	fma.rn.f32 	%f451, %f393, %f395, %f371;
	fma.rn.f32 	%f452, %f393, %f396, %f372;
	fma.rn.f32 	%f453, %f393, %f397, %f373;
	fma.rn.f32 	%f454, %f393, %f398, %f374;
	fma.rn.f32 	%f455, %f393, %f399, %f375;
	fma.rn.f32 	%f456, %f393, %f400, %f376;
	fma.rn.f32 	%f457, %f393, %f401, %f377;
	fma.rn.f32 	%f458, %f393, %f402, %f378;
	fma.rn.f32 	%f459, %f394, %f395, %f379;
	fma.rn.f32 	%f460, %f394, %f396, %f380;
	fma.rn.f32 	%f461, %f394, %f397, %f381;
	fma.rn.f32 	%f462, %f394, %f398, %f382;
	fma.rn.f32 	%f463, %f394, %f399, %f383;
	fma.rn.f32 	%f464, %f394, %f400, %f384;
	fma.rn.f32 	%f465, %f394, %f401, %f385;
	fma.rn.f32 	%f466, %f394, %f402, %f386;
	ld.shared.v4.f32 	{%f467, %f468, %f469, %f470}, [%r60+1536];
	ld.shared.v4.f32 	{%f471, %f472, %f473, %f474}, [%r60+1600];
	ld.shared.v4.f32 	{%f475, %f476, %f477, %f478}, [%r62+1536];
	ld.shared.v4.f32 	{%f479, %f480, %f481, %f482}, [%r62+1664];
	fma.rn.f32 	%f483, %f467, %f475, %f403;
	fma.rn.f32 	%f484, %f467, %f476, %f404;
	fma.rn.f32 	%f485, %f467, %f477, %f405;
	fma.rn.f32 	%f486, %f467, %f478, %f406;
	fma.rn.f32 	%f487, %f467, %f479, %f407;
	fma.rn.f32 	%f488, %f467, %f480, %f408;
	fma.rn.f32 	%f489, %f467, %f481, %f409;
	fma.rn.f32 	%f490, %f467, %f482, %f410;
	fma.rn.f32 	%f491, %f468, %f475, %f411;
	fma.rn.f32 	%f492, %f468, %f476, %f412;
	fma.rn.f32 	%f493, %f468, %f477, %f413;
	fma.rn.f32 	%f494, %f468, %f478, %f414;
	fma.rn.f32 	%f495, %f468, %f479, %f415;
	fma.rn.f32 	%f496, %f468, %f480, %f416;
	fma.rn.f32 	%f497, %f468, %f481, %f417;
	fma.rn.f32 	%f498, %f468, %f482, %f418;
	fma.rn.f32 	%f499, %f469, %f475, %f419;
	fma.rn.f32 	%f500, %f469, %f476, %f420;
	fma.rn.f32 	%f501, %f469, %f477, %f421;
	fma.rn.f32 	%f502, %f469, %f478, %f422;
	fma.rn.f32 	%f503, %f469, %f479, %f423;
	fma.rn.f32 	%f504, %f469, %f480, %f424;
	fma.rn.f32 	%f505, %f469, %f481, %f425;
	fma.rn.f32 	%f506, %f469, %f482, %f426;
	fma.rn.f32 	%f507, %f470, %f475, %f427;
	fma.rn.f32 	%f508, %f470, %f476, %f428;
	fma.rn.f32 	%f509, %f470, %f477, %f429;
	fma.rn.f32 	%f510, %f470, %f478, %f430;
	fma.rn.f32 	%f511, %f470, %f479, %f431;
	fma.rn.f32 	%f512, %f470, %f480, %f432;
	fma.rn.f32 	%f513, %f470, %f481, %f433;
	fma.rn.f32 	%f514, %f470, %f482, %f434;
	fma.rn.f32 	%f515, %f471, %f475, %f435;
	fma.rn.f32 	%f516, %f471, %f476, %f436;
	fma.rn.f32 	%f517, %f471, %f477, %f437;
	fma.rn.f32 	%f518, %f471, %f478, %f438;
	fma.rn.f32 	%f519, %f471, %f479, %f439;
	fma.rn.f32 	%f520, %f471, %f480, %f440;
	fma.rn.f32 	%f521, %f471, %f481, %f441;
	fma.rn.f32 	%f522, %f471, %f482, %f442;
	fma.rn.f32 	%f523, %f472, %f475, %f443;
	fma.rn.f32 	%f524, %f472, %f476, %f444;
	fma.rn.f32 	%f525, %f472, %f477, %f445;
	fma.rn.f32 	%f526, %f472, %f478, %f446;
	fma.rn.f32 	%f527, %f472, %f479, %f447;
	fma.rn.f32 	%f528, %f472, %f480, %f448;
	fma.rn.f32 	%f529, %f472, %f481, %f449;
	fma.rn.f32 	%f530, %f472, %f482, %f450;
	fma.rn.f32 	%f531, %f473, %f475, %f451;
	fma.rn.f32 	%f532, %f473, %f476, %f452;
	fma.rn.f32 	%f533, %f473, %f477, %f453;
	fma.rn.f32 	%f534, %f473, %f478, %f454;
	fma.rn.f32 	%f535, %f473, %f479, %f455;
	fma.rn.f32 	%f536, %f473, %f480, %f456;
	fma.rn.f32 	%f537, %f473, %f481, %f457;
	fma.rn.f32 	%f538, %f473, %f482, %f458;
	fma.rn.f32 	%f539, %f474, %f475, %f459;
	fma.rn.f32 	%f540, %f474, %f476, %f460;
	fma.rn.f32 	%f541, %f474, %f477, %f461;
	fma.rn.f32 	%f542, %f474, %f478, %f462;
	fma.rn.f32 	%f543, %f474, %f479, %f463;
	fma.rn.f32 	%f544, %f474, %f480, %f464;
	fma.rn.f32 	%f545, %f474, %f481, %f465;
	fma.rn.f32 	%f546, %f474, %f482, %f466;
	ld.shared.v4.f32 	{%f547, %f548, %f549, %f550}, [%r60+2112];
	ld.shared.v4.f32 	{%f551, %f552, %f553, %f554}, [%r60+2048];
	ld.shared.v4.f32 	{%f555, %f556, %f557, %f558}, [%r62+2048];
	ld.shared.v4.f32 	{%f559, %f560, %f561, %f562}, [%r62+2176];
	fma.rn.f32 	%f563, %f547, %f555, %f483;
	fma.rn.f32 	%f564, %f547, %f556, %f484;
	fma.rn.f32 	%f565, %f547, %f557, %f485;
	fma.rn.f32 	%f566, %f547, %f558, %f486;
	fma.rn.f32 	%f567, %f547, %f559, %f487;
	fma.rn.f32 	%f568, %f547, %f560, %f488;
	fma.rn.f32 	%f569, %f547, %f561, %f489;
	fma.rn.f32 	%f570, %f547, %f562, %f490;
	fma.rn.f32 	%f571, %f548, %f555, %f491;
	fma.rn.f32 	%f572, %f548, %f556, %f492;
	fma.rn.f32 	%f573, %f548, %f557, %f493;
	fma.rn.f32 	%f574, %f548, %f558, %f494;
	fma.rn.f32 	%f575, %f548, %f559, %f495;
	fma.rn.f32 	%f576, %f548, %f560, %f496;
	fma.rn.f32 	%f577, %f548, %f561, %f497;
	fma.rn.f32 	%f578, %f548, %f562, %f498;
	fma.rn.f32 	%f579, %f549, %f555, %f499;
	fma.rn.f32 	%f580, %f549, %f556, %f500;
	fma.rn.f32 	%f581, %f549, %f557, %f501;
	fma.rn.f32 	%f582, %f549, %f558, %f502;
	fma.rn.f32 	%f583, %f549, %f559, %f503;
	fma.rn.f32 	%f584, %f549, %f560, %f504;
	fma.rn.f32 	%f585, %f549, %f561, %f505;
	fma.rn.f32 	%f586, %f549, %f562, %f506;
	fma.rn.f32 	%f587, %f550, %f555, %f507;
	fma.rn.f32 	%f588, %f550, %f556, %f508;
	fma.rn.f32 	%f589, %f550, %f557, %f509;
	fma.rn.f32 	%f590, %f550, %f558, %f510;
	fma.rn.f32 	%f591, %f550, %f559, %f511;
	fma.rn.f32 	%f592, %f550, %f560, %f512;
	fma.rn.f32 	%f593, %f550, %f561, %f513;
	fma.rn.f32 	%f594, %f550, %f562, %f514;
	fma.rn.f32 	%f595, %f551, %f555, %f515;
	fma.rn.f32 	%f596, %f551, %f556, %f516;
	fma.rn.f32 	%f597, %f551, %f557, %f517;
	fma.rn.f32 	%f598, %f551, %f558, %f518;
	fma.rn.f32 	%f599, %f551, %f559, %f519;
	fma.rn.f32 	%f600, %f551, %f560, %f520;
	fma.rn.f32 	%f601, %f551, %f561, %f521;
	fma.rn.f32 	%f602, %f551, %f562, %f522;
	fma.rn.f32 	%f603, %f552, %f555, %f523;
	fma.rn.f32 	%f604, %f552, %f556, %f524;
	fma.rn.f32 	%f605, %f552, %f557, %f525;
	fma.rn.f32 	%f606, %f552, %f558, %f526;
	fma.rn.f32 	%f607, %f552, %f559, %f527;
	fma.rn.f32 	%f608, %f552, %f560, %f528;
	fma.rn.f32 	%f609, %f552, %f561, %f529;
	fma.rn.f32 	%f610, %f552, %f562, %f530;
	fma.rn.f32 	%f611, %f553, %f555, %f531;
	fma.rn.f32 	%f612, %f553, %f556, %f532;
	fma.rn.f32 	%f613, %f553, %f557, %f533;
	fma.rn.f32 	%f614, %f553, %f558, %f534;
	fma.rn.f32 	%f615, %f553, %f559, %f535;
	fma.rn.f32 	%f616, %f553, %f560, %f536;
	fma.rn.f32 	%f617, %f553, %f561, %f537;
	fma.rn.f32 	%f618, %f553, %f562, %f538;
	fma.rn.f32 	%f619, %f554, %f555, %f539;
	fma.rn.f32 	%f620, %f554, %f556, %f540;
	fma.rn.f32 	%f621, %f554, %f557, %f541;
	fma.rn.f32 	%f622, %f554, %f558, %f542;
	fma.rn.f32 	%f623, %f554, %f559, %f543;
	fma.rn.f32 	%f624, %f554, %f560, %f544;
	fma.rn.f32 	%f625, %f554, %f561, %f545;
	fma.rn.f32 	%f626, %f554, %f562, %f546;
	ld.shared.v4.f32 	{%f627, %f628, %f629, %f630}, [%r60+2624];
	ld.shared.v4.f32 	{%f631, %f632, %f633, %f634}, [%r60+2560];
	ld.shared.v4.f32 	{%f635, %f636, %f637, %f638}, [%r62+2560];
	ld.shared.v4.f32 	{%f639, %f640, %f641, %f642}, [%r62+2688];
	fma.rn.f32 	%f643, %f627, %f635, %f563;
	fma.rn.f32 	%f644, %f627, %f636, %f564;
	fma.rn.f32 	%f645, %f627, %f637, %f565;
	fma.rn.f32 	%f646, %f627, %f638, %f566;
	fma.rn.f32 	%f647, %f627, %f639, %f567;
	fma.rn.f32 	%f648, %f627, %f640, %f568;
	fma.rn.f32 	%f649, %f627, %f641, %f569;
	fma.rn.f32 	%f650, %f627, %f642, %f570;
	fma.rn.f32 	%f651, %f628, %f635, %f571;
	fma.rn.f32 	%f652, %f628, %f636, %f572;
	fma.rn.f32 	%f653, %f628, %f637, %f573;
	fma.rn.f32 	%f654, %f628, %f638, %f574;
	fma.rn.f32 	%f655, %f628, %f639, %f575;
	fma.rn.f32 	%f656, %f628, %f640, %f576;
	fma.rn.f32 	%f657, %f628, %f641, %f577;
	fma.rn.f32 	%f658, %f628, %f642, %f578;
	fma.rn.f32 	%f659, %f629, %f635, %f579;
	fma.rn.f32 	%f660, %f629, %f636, %f580;
	fma.rn.f32 	%f661, %f629, %f637, %f581;
	fma.rn.f32 	%f662, %f629, %f638, %f582;
	fma.rn.f32 	%f663, %f629, %f639, %f583;
	fma.rn.f32 	%f664, %f629, %f640, %f584;
	fma.rn.f32 	%f665, %f629, %f641, %f585;
	fma.rn.f32 	%f666, %f629, %f642, %f586;
	fma.rn.f32 	%f667, %f630, %f635, %f587;
	fma.rn.f32 	%f668, %f630, %f636, %f588;
	fma.rn.f32 	%f669, %f630, %f637, %f589;
	fma.rn.f32 	%f670, %f630, %f638, %f590;
	fma.rn.f32 	%f671, %f630, %f639, %f591;
	fma.rn.f32 	%f672, %f630, %f640, %f592;
	fma.rn.f32 	%f673, %f630, %f641, %f593;
	fma.rn.f32 	%f674, %f630, %f642, %f594;
	fma.rn.f32 	%f675, %f631, %f635, %f595;
	fma.rn.f32 	%f676, %f631, %f636, %f596;
	fma.rn.f32 	%f677, %f631, %f637, %f597;
	fma.rn.f32 	%f678, %f631, %f638, %f598;
	fma.rn.f32 	%f679, %f631, %f639, %f599;
	fma.rn.f32 	%f680, %f631, %f640, %f600;
	fma.rn.f32 	%f681, %f631, %f641, %f601;
	fma.rn.f32 	%f682, %f631, %f642, %f602;
	fma.rn.f32 	%f683, %f632, %f635, %f603;
	fma.rn.f32 	%f684, %f632, %f636, %f604;
	fma.rn.f32 	%f685, %f632, %f637, %f605;
	fma.rn.f32 	%f686, %f632, %f638, %f606;
	fma.rn.f32 	%f687, %f632, %f639, %f607;
	fma.rn.f32 	%f688, %f632, %f640, %f608;
	fma.rn.f32 	%f689, %f632, %f641, %f609;
	fma.rn.f32 	%f690, %f632, %f642, %f610;
	fma.rn.f32 	%f691, %f633, %f635, %f611;
	fma.rn.f32 	%f692, %f633, %f636, %f612;
	fma.rn.f32 	%f693, %f633, %f637, %f613;
	fma.rn.f32 	%f694, %f633, %f638, %f614;
	fma.rn.f32 	%f695, %f633, %f639, %f615;
	fma.rn.f32 	%f696, %f633, %f640, %f616;
	fma.rn.f32 	%f697, %f633, %f641, %f617;
	fma.rn.f32 	%f698, %f633, %f642, %f618;
	fma.rn.f32 	%f699, %f634, %f635, %f619;
	fma.rn.f32 	%f700, %f634, %f636, %f620;
	fma.rn.f32 	%f701, %f634, %f637, %f621;
	fma.rn.f32 	%f702, %f634, %f638, %f622;
	fma.rn.f32 	%f703, %f634, %f639, %f623;
	fma.rn.f32 	%f704, %f634, %f640, %f624;
	fma.rn.f32 	%f705, %f634, %f641, %f625;
	fma.rn.f32 	%f706, %f634, %f642, %f626;
	ld.shared.v4.f32 	{%f707, %f708, %f709, %f710}, [%r60+3136];
	ld.shared.v4.f32 	{%f711, %f712, %f713, %f714}, [%r60+3072];
	ld.shared.v4.f32 	{%f715, %f716, %f717, %f718}, [%r62+3072];
	ld.shared.v4.f32 	{%f719, %f720, %f721, %f722}, [%r62+3200];
	fma.rn.f32 	%f723, %f707, %f715, %f643;
	fma.rn.f32 	%f724, %f707, %f716, %f644;
	fma.rn.f32 	%f725, %f707, %f717, %f645;
	fma.rn.f32 	%f726, %f707, %f718, %f646;
	fma.rn.f32 	%f727, %f707, %f719, %f647;
	fma.rn.f32 	%f728, %f707, %f720, %f648;
	fma.rn.f32 	%f729, %f707, %f721, %f649;
	fma.rn.f32 	%f730, %f707, %f722, %f650;
	fma.rn.f32 	%f731, %f708, %f715, %f651;
	fma.rn.f32 	%f732, %f708, %f716, %f652;
	fma.rn.f32 	%f733, %f708, %f717, %f653;
	fma.rn.f32 	%f734, %f708, %f718, %f654;
	fma.rn.f32 	%f735, %f708, %f719, %f655;
	fma.rn.f32 	%f736, %f708, %f720, %f656;
	fma.rn.f32 	%f737, %f708, %f721, %f657;
	fma.rn.f32 	%f738, %f708, %f722, %f658;
	fma.rn.f32 	%f739, %f709, %f715, %f659;
	fma.rn.f32 	%f740, %f709, %f716, %f660;
	fma.rn.f32 	%f741, %f709, %f717, %f661;
	fma.rn.f32 	%f742, %f709, %f718, %f662;
	fma.rn.f32 	%f743, %f709, %f719, %f663;
	fma.rn.f32 	%f744, %f709, %f720, %f664;
	fma.rn.f32 	%f745, %f709, %f721, %f665;
	fma.rn.f32 	%f746, %f709, %f722, %f666;
	fma.rn.f32 	%f747, %f710, %f715, %f667;
	fma.rn.f32 	%f748, %f710, %f716, %f668;
	fma.rn.f32 	%f749, %f710, %f717, %f669;
	fma.rn.f32 	%f750, %f710, %f718, %f670;
	fma.rn.f32 	%f751, %f710, %f719, %f671;
	fma.rn.f32 	%f752, %f710, %f720, %f672;
	fma.rn.f32 	%f753, %f710, %f721, %f673;
	fma.rn.f32 	%f754, %f710, %f722, %f674;
	fma.rn.f32 	%f755, %f711, %f715, %f675;
	fma.rn.f32 	%f756, %f711, %f716, %f676;
	fma.rn.f32 	%f757, %f711, %f717, %f677;
	fma.rn.f32 	%f758, %f711, %f718, %f678;
	fma.rn.f32 	%f759, %f711, %f719, %f679;
	fma.rn.f32 	%f760, %f711, %f720, %f680;
	fma.rn.f32 	%f761, %f711, %f721, %f681;
	fma.rn.f32 	%f762, %f711, %f722, %f682;
	fma.rn.f32 	%f763, %f712, %f715, %f683;
	fma.rn.f32 	%f764, %f712, %f716, %f684;
	fma.rn.f32 	%f765, %f712, %f717, %f685;
	fma.rn.f32 	%f766, %f712, %f718, %f686;
	fma.rn.f32 	%f767, %f712, %f719, %f687;
	fma.rn.f32 	%f768, %f712, %f720, %f688;
	fma.rn.f32 	%f769, %f712, %f721, %f689;
	fma.rn.f32 	%f770, %f712, %f722, %f690;
	fma.rn.f32 	%f771, %f713, %f715, %f691;
	fma.rn.f32 	%f772, %f713, %f716, %f692;
	fma.rn.f32 	%f773, %f713, %f717, %f693;
	fma.rn.f32 	%f774, %f713, %f718, %f694;
	fma.rn.f32 	%f775, %f713, %f719, %f695;
	fma.rn.f32 	%f776, %f713, %f720, %f696;
	fma.rn.f32 	%f777, %f713, %f721, %f697;
	fma.rn.f32 	%f778, %f713, %f722, %f698;
	fma.rn.f32 	%f779, %f714, %f715, %f699;
	fma.rn.f32 	%f780, %f714, %f716, %f700;
	fma.rn.f32 	%f781, %f714, %f717, %f701;
	fma.rn.f32 	%f782, %f714, %f718, %f702;
	fma.rn.f32 	%f783, %f714, %f719, %f703;
	fma.rn.f32 	%f784, %f714, %f720, %f704;
	fma.rn.f32 	%f785, %f714, %f721, %f705;
	fma.rn.f32 	%f786, %f714, %f722, %f706;
	ld.shared.v4.f32 	{%f787, %f788, %f789, %f790}, [%r60+3648];
	ld.shared.v4.f32 	{%f791, %f792, %f793, %f794}, [%r60+3584];
	ld.shared.v4.f32 	{%f795, %f796, %f797, %f798}, [%r62+3584];
	ld.shared.v4.f32 	{%f799, %f800, %f801, %f802}, [%r62+3712];
	fma.rn.f32 	%f946, %f787, %f795, %f723;
	fma.rn.f32 	%f945, %f787, %f796, %f724;
	fma.rn.f32 	%f944, %f787, %f797, %f725;
	fma.rn.f32 	%f943, %f787, %f798, %f726;
	fma.rn.f32 	%f942, %f787, %f799, %f727;
	fma.rn.f32 	%f941, %f787, %f800, %f728;
	fma.rn.f32 	%f940, %f787, %f801, %f729;
	fma.rn.f32 	%f939, %f787, %f802, %f730;
	fma.rn.f32 	%f938, %f788, %f795, %f731;
	fma.rn.f32 	%f937, %f788, %f796, %f732;
	fma.rn.f32 	%f936, %f788, %f797, %f733;
	fma.rn.f32 	%f935, %f788, %f798, %f734;
	fma.rn.f32 	%f934, %f788, %f799, %f735;
	fma.rn.f32 	%f933, %f788, %f800, %f736;
	fma.rn.f32 	%f932, %f788, %f801, %f737;
	fma.rn.f32 	%f931, %f788, %f802, %f738;
	fma.rn.f32 	%f930, %f789, %f795, %f739;
	fma.rn.f32 	%f929, %f789, %f796, %f740;
	fma.rn.f32 	%f928, %f789, %f797, %f741;
	fma.rn.f32 	%f927, %f789, %f798, %f742;
	fma.rn.f32 	%f926, %f789, %f799, %f743;
	fma.rn.f32 	%f925, %f789, %f800, %f744;
	fma.rn.f32 	%f924, %f789, %f801, %f745;
	fma.rn.f32 	%f923, %f789, %f802, %f746;
	fma.rn.f32 	%f922, %f790, %f795, %f747;
	fma.rn.f32 	%f921, %f790, %f796, %f748;
	fma.rn.f32 	%f920, %f790, %f797, %f749;
	fma.rn.f32 	%f919, %f790, %f798, %f750;
	fma.rn.f32 	%f918, %f790, %f799, %f751;
	fma.rn.f32 	%f917, %f790, %f800, %f752;
	fma.rn.f32 	%f916, %f790, %f801, %f753;
	fma.rn.f32 	%f915, %f790, %f802, %f754;
	fma.rn.f32 	%f914, %f791, %f795, %f755;
	fma.rn.f32 	%f913, %f791, %f796, %f756;
	fma.rn.f32 	%f912, %f791, %f797, %f757;
	fma.rn.f32 	%f911, %f791, %f798, %f758;
	fma.rn.f32 	%f910, %f791, %f799, %f759;
	fma.rn.f32 	%f909, %f791, %f800, %f760;
	fma.rn.f32 	%f908, %f791, %f801, %f761;
	fma.rn.f32 	%f907, %f791, %f802, %f762;
	fma.rn.f32 	%f906, %f792, %f795, %f763;
	fma.rn.f32 	%f905, %f792, %f796, %f764;
	fma.rn.f32 	%f904, %f792, %f797, %f765;
	fma.rn.f32 	%f903, %f792, %f798, %f766;
	fma.rn.f32 	%f902, %f792, %f799, %f767;
	fma.rn.f32 	%f901, %f792, %f800, %f768;
	fma.rn.f32 	%f900, %f792, %f801, %f769;
	fma.rn.f32 	%f899, %f792, %f802, %f770;
	fma.rn.f32 	%f898, %f793, %f795, %f771;
	fma.rn.f32 	%f897, %f793, %f796, %f772;
	fma.rn.f32 	%f896, %f793, %f797, %f773;
	fma.rn.f32 	%f895, %f793, %f798, %f774;
	fma.rn.f32 	%f894, %f793, %f799, %f775;
	fma.rn.f32 	%f893, %f793, %f800, %f776;
	fma.rn.f32 	%f892, %f793, %f801, %f777;
	fma.rn.f32 	%f891, %f793, %f802, %f778;
	fma.rn.f32 	%f890, %f794, %f795, %f779;
	fma.rn.f32 	%f889, %f794, %f796, %f780;
	fma.rn.f32 	%f888, %f794, %f797, %f781;
	fma.rn.f32 	%f887, %f794, %f798, %f782;
	fma.rn.f32 	%f886, %f794, %f799, %f783;
	fma.rn.f32 	%f885, %f794, %f800, %f784;
	fma.rn.f32 	%f884, %f794, %f801, %f785;
	fma.rn.f32 	%f883, %f794, %f802, %f786;
	@%p3 bra 	$L__BB0_6;
	xor.b32  	%r76, %r76, 1;
	xor.b32  	%r64, %r54, 4096;
	add.s32 	%r66, %r42, %r64;
	add.s32 	%r68, %r66, %r41;
	st.shared.f32 	[%r68], %f878;
	st.shared.f32 	[%r68+512], %f877;
	st.shared.f32 	[%r68+1024], %f876;
	st.shared.f32 	[%r68+1536], %f875;
	add.s32 	%r69, %r6, %r64;
	st.shared.v4.f32 	[%r69], {%f882, %f881, %f880, %f879};
	bar.sync 	0;
	add.s64 	%rd45, %rd45, 32;
	add.s64 	%rd44, %rd44, %rd25;
$L__BB0_6:
	add.s32 	%r74, %r74, 1;
	add.s32 	%r73, %r73, 1;
	setp.ne.s32 	%p4, %r73, 0;
	@%p4 bra 	$L__BB0_2;
$L__BB0_7:
	mad.lo.s32 	%r70, %r1, %r17, %r2;
	mul.wide.s32 	%rd31, %r70, 4;
	add.s64 	%rd32, %rd3, %rd31;
	st.global.v4.f32 	[%rd32], {%f946, %f945, %f944, %f943};
	st.global.v4.f32 	[%rd32+128], {%f942, %f941, %f940, %f939};
	shl.b32 	%r71, %r17, 4;
	add.s32 	%r72, %r70, %r71;
	mul.wide.s32 	%rd33, %r72, 4;
	add.s64 	%rd34, %rd3, %rd33;
	st.global.v4.f32 	[%rd34], {%f914, %f913, %f912, %f911};
	st.global.v4.f32 	[%rd34+128], {%f910, %f909, %f908, %f907};
	mul.wide.s32 	%rd35, %r17, 4;
	add.s64 	%rd36, %rd32, %rd35;
	st.global.v4.f32 	[%rd36], {%f938, %f937, %f936, %f935};
	st.global.v4.f32 	[%rd36+128], {%f934, %f933, %f932, %f931};
	add.s64 	%rd37, %rd34, %rd35;
	st.global.v4.f32 	[%rd37], {%f906, %f905, %f904, %f903};
	st.global.v4.f32 	[%rd37+128], {%f902, %f901, %f900, %f899};
	add.s64 	%rd38, %rd36, %rd35;
	st.global.v4.f32 	[%rd38], {%f930, %f929, %f928, %f927};
	st.global.v4.f32 	[%rd38+128], {%f926, %f925, %f924, %f923};
	add.s64 	%rd39, %rd37, %rd35;
	st.global.v4.f32 	[%rd39], {%f898, %f897, %f896, %f895};
	st.global.v4.f32 	[%rd39+128], {%f894, %f893, %f892, %f891};
	add.s64 	%rd40, %rd38, %rd35;
	st.global.v4.f32 	[%rd40], {%f922, %f921, %f920, %f919};
	st.global.v4.f32 	[%rd40+128], {%f918, %f917, %f916, %f915};
	add.s64 	%rd41, %rd39, %rd35;
	st.global.v4.f32 	[%rd41], {%f890, %f889, %f888, %f887};
	st.global.v4.f32 	[%rd41+128], {%f886, %f885, %f884, %f883};
	ret;

}


// ===== COMPILED SASS (sm_100) =====

	.target	sm_100

	.elftype	@"ET_EXEC"


//--------------------- .note.nv.tkinfo           --------------------------
	.section	.note.nv.tkinfo,"",@"SHT_NOTE"
	.sectionflags	@"SHF_NOTE_NV_TKINFO"
	.tkinfo
        /*0018*/ 	.word	0x00000002
        /*0030*/ 	.string	""
        /*0030*/ 	.string	"ptxas"
        /*0030*/ 	.string	"Cuda compilation tools, release 13.0, V13.0.88"
        /*0030*/ 	.string	"Build cuda_13.0.r13.0/compiler.36424714_0"
        /*0030*/ 	.string	"-arch sm_100 -m 64 "



//--------------------- .note.nv.cuinfo           --------------------------
	.section	.note.nv.cuinfo,"",@"SHT_NOTE"
	.sectionflags	@"SHF_NOTE_NV_CUINFO"
        /*0018*/ 	.short	0x0002
        /*001a*/ 	.short	0x0064
        /*001c*/ 	.short	0x0082
	.zero		2


//--------------------- .nv.info                  --------------------------
	.section	.nv.info,"",@"SHT_CUDA_INFO"
	.align	4


	//----- nvinfo : EIATTR_REGCOUNT
	.align		4
        /*0000*/ 	.byte	0x04, 0x2f
        /*0002*/ 	.short	(.L_1 - .L_0)
	.align		4
.L_0:
        /*0004*/ 	.word	index@(_Z30mm_double_buffering_new_kernelPfS_S_i)
        /*0008*/ 	.word	0x0000007b


	//----- nvinfo : EIATTR_FRAME_SIZE
	.align		4
.L_1:
        /*000c*/ 	.byte	0x04, 0x11
        /*000e*/ 	.short	(.L_3 - .L_2)
	.align		4
.L_2:
        /*0010*/ 	.word	index@(_Z30mm_double_buffering_new_kernelPfS_S_i)
        /*0014*/ 	.word	0x00000000


	//----- nvinfo : EIATTR_MIN_STACK_SIZE
	.align		4
.L_3:
        /*0018*/ 	.byte	0x04, 0x12
        /*001a*/ 	.short	(.L_5 - .L_4)
	.align		4
.L_4:
        /*001c*/ 	.word	index@(_Z30mm_double_buffering_new_kernelPfS_S_i)
        /*0020*/ 	.word	0x00000000
.L_5:


//--------------------- .nv.compat                --------------------------
	.section	.nv.compat,"",@"SHT_CUDA_COMPAT_INFO"
	.align	4
        /*0000*/ 	.byte	0x02, 0x09, 0x00, 0x00, 0x02, 0x02, 0x01, 0x00, 0x02, 0x05, 0x05, 0x00, 0x03, 0x07, 0x01, 0x01
        /*0010*/ 	.byte	0x02, 0x03, 0x00, 0x00, 0x02, 0x06, 0x01, 0x00, 0x04, 0x0b, 0x08, 0x00, 0x09, 0x00, 0x00, 0x00
        /*0020*/ 	.byte	0x00, 0x00, 0x00, 0x00


//--------------------- .nv.info._Z30mm_double_buffering_new_kernelPfS_S_i --------------------------
	.section	.nv.info._Z30mm_double_buffering_new_kernelPfS_S_i,"",@"SHT_CUDA_INFO"
	.sectionflags	@""
	.align	4


	//----- nvinfo : EIATTR_CUDA_API_VERSION
	.align		4
        /*0000*/ 	.byte	0x04, 0x37
        /*0002*/ 	.short	(.L_7 - .L_6)
.L_6:
        /*0004*/ 	.word	0x00000082


	//----- nvinfo : EIATTR_KPARAM_INFO
	.align		4
.L_7:
        /*0008*/ 	.byte	0x04, 0x17
        /*000a*/ 	.short	(.L_9 - .L_8)
.L_8:
        /*000c*/ 	.word	0x00000000
        /*0010*/ 	.short	0x0003
        /*0012*/ 	.short	0x0018
        /*0014*/ 	.byte	0x00, 0xf0, 0x11, 0x00


	//----- nvinfo : EIATTR_KPARAM_INFO
	.align		4
.L_9:
        /*0018*/ 	.byte	0x04, 0x17
        /*001a*/ 	.short	(.L_11 - .L_10)
.L_10:
        /*001c*/ 	.word	0x00000000
        /*0020*/ 	.short	0x0002
        /*0022*/ 	.short	0x0010
        /*0024*/ 	.byte	0x00, 0xf5, 0x21, 0x00


	//----- nvinfo : EIATTR_KPARAM_INFO
	.align		4
.L_11:
        /*0028*/ 	.byte	0x04, 0x17
        /*002a*/ 	.short	(.L_13 - .L_12)
.L_12:
        /*002c*/ 	.word	0x00000000
        /*0030*/ 	.short	0x0001
        /*0032*/ 	.short	0x0008
        /*0034*/ 	.byte	0x00, 0xf5, 0x21, 0x00


	//----- nvinfo : EIATTR_KPARAM_INFO
	.align		4
.L_13:
        /*0038*/ 	.byte	0x04, 0x17
        /*003a*/ 	.short	(.L_15 - .L_14)
.L_14:
        /*003c*/ 	.word	0x00000000
        /*0040*/ 	.short	0x0000
        /*0042*/ 	.short	0x0000
        /*0044*/ 	.byte	0x00, 0xf5, 0x21, 0x00


	//----- nvinfo : EIATTR_SPARSE_MMA_MASK
	.align		4
.L_15:
        /*0048*/ 	.byte	0x03, 0x50
        /*004a*/ 	.short	0x0000


	//----- nvinfo : EIATTR_MAXREG_COUNT
	.align		4
        /*004c*/ 	.byte	0x03, 0x1b
        /*004e*/ 	.short	0x0080


	//----- nvinfo : EIATTR_NUM_BARRIERS
	.align		4
        /*0050*/ 	.byte	0x02, 0x4c
        /*0052*/ 	.byte	0x01
	.zero		1


	//----- nvinfo : EIATTR_MERCURY_ISA_VERSION
	.align		4
        /*0054*/ 	.byte	0x03, 0x5f
        /*0056*/ 	.short	0x0101


	//----- nvinfo : EIATTR_VRC_CTA_INIT_COUNT
	.align		4
        /*0058*/ 	.byte	0x02, 0x4a
	.zero		1
	.zero		1


	//----- nvinfo : EIATTR_EXIT_INSTR_OFFSETS
	.align		4
        /*005c*/ 	.byte	0x04, 0x1c
        /*005e*/ 	.short	(.L_17 - .L_16)


	//   ....[0]....
.L_16:
        /*0060*/ 	.word	0x00002bc0


	//----- nvinfo : EIATTR_MAX_THREADS
	.align		4
.L_17:
        /*0064*/ 	.byte	0x04, 0x05
        /*0066*/ 	.short	(.L_19 - .L_18)
.L_18:
        /*0068*/ 	.word	0x00000100
        /*006c*/ 	.word	0x00000001
        /*0070*/ 	.word	0x00000001


	//----- nvinfo : EIATTR_CBANK_PARAM_SIZE
	.align		4
.L_19:
        /*0074*/ 	.byte	0x03, 0x19
        /*0076*/ 	.short	0x001c


	//----- nvinfo : EIATTR_PARAM_CBANK
	.align		4
        /*0078*/ 	.byte	0x04, 0x0a
        /*007a*/ 	.short	(.L_21 - .L_20)
	.align		4
.L_20:
        /*007c*/ 	.word	index@(.nv.constant0._Z30mm_double_buffering_new_kernelPfS_S_i)
        /*0080*/ 	.short	0x0380
        /*0082*/ 	.short	0x001c


	//----- nvinfo : EIATTR_SW_WAR
	.align		4
.L_21:
        /*0084*/ 	.byte	0x04, 0x36
        /*0086*/ 	.short	(.L_23 - .L_22)
.L_22:
        /*0088*/ 	.word	0x00000008
.L_23:


//--------------------- .nv.callgraph             --------------------------
	.section	.nv.callgraph,"",@"SHT_CUDA_CALLGRAPH"
	.align	4
	.sectionentsize	8
	.align		4
        /*0000*/ 	.word	0x00000000
	.align		4
        /*0004*/ 	.word	0xffffffff
	.align		4
        /*0008*/ 	.word	0x00000000
	.align		4
        /*000c*/ 	.word	0xfffffffe
	.align		4
        /*0010*/ 	.word	0x00000000
	.align		4
        /*0014*/ 	.word	0xfffffffd
	.align		4
        /*0018*/ 	.word	0x00000000
	.align		4
        /*001c*/ 	.word	0xfffffffc


//--------------------- .text._Z30mm_double_buffering_new_kernelPfS_S_i --------------------------
	.section	.text._Z30mm_double_buffering_new_kernelPfS_S_i,"ax",@progbits
	.align	128
        .global         _Z30mm_double_buffering_new_kernelPfS_S_i
        .type           _Z30mm_double_buffering_new_kernelPfS_S_i,@function
        .size           _Z30mm_double_buffering_new_kernelPfS_S_i,(.L_x_4 - _Z30mm_double_buffering_new_kernelPfS_S_i)
        .other          _Z30mm_double_buffering_new_kernelPfS_S_i,@"STO_CUDA_ENTRY STV_DEFAULT"
_Z30mm_double_buffering_new_kernelPfS_S_i:
.text._Z30mm_double_buffering_new_kernelPfS_S_i:
[----:B------:R-:W-:Y:S01]  /*0000*/  LDC R1, c[0x0][0x37c] ;  /* 0x0000df00ff017b82 */ /* 0x000fe20000000800 */
[----:B------:R-:W0:Y:S07]  /*0010*/  S2R R5, SR_TID.X ;  /* 0x0000000000057919 */ /* 0x000e2e0000002100 */
[----:B------:R-:W1:Y:S01]  /*0020*/  S2UR UR4, SR_CTAID.X ;  /* 0x00000000000479c3 */ /* 0x000e620000002500 */
[----:B------:R-:W2:Y:S01]  /*0030*/  LDCU.64 UR12, c[0x0][0x358] ;  /* 0x00006b00ff0c77ac */ /* 0x000ea20008000a00 */
[----:B------:R-:W3:Y:S06]  /*0040*/  S2R R12, SR_CTAID.Y ;  /* 0x00000000000c7919 */ /* 0x000eec0000002600 */
[----:B------:R-:W1:Y:S08]  /*0050*/  LDC R86, c[0x0][0x398] ;  /* 0x0000e600ff567b82 */ /* 0x000e700000000800 */
[----:B------:R-:W4:Y:S08]  /*0060*/  LDC.64 R10, c[0x0][0x380] ;  /* 0x0000e000ff0a7b82 */ /* 0x000f300000000a00 */
[----:B------:R-:W5:Y:S01]  /*0070*/  LDC.64 R108, c[0x0][0x388] ;  /* 0x0000e200ff6c7b82 */ /* 0x000f620000000a00 */
[----:B0-----:R-:W-:Y:S01]  /*0080*/  SHF.L.U32 R6, R5, 0x2, RZ ;  /* 0x0000000205067819 */ /* 0x001fe200000006ff */
[----:B-1----:R-:W-:Y:S01]  /*0090*/  IMAD R0, R86, UR4, RZ ;  /* 0x0000000456007c24 */ /* 0x002fe2000f8e02ff */
[----:B------:R-:W-:-:S05]  /*00a0*/  SHF.R.U32.HI R7, RZ, 0x1, R5 ;  /* 0x00000001ff077819 */ /* 0x000fca0000011605 */
[----:B------:R-:W0:Y:S01]  /*00b0*/  S2UR UR6, SR_CgaCtaId ;  /* 0x00000000000679c3 */ /* 0x000e220000008800 */
[----:B---3--:R-:W-:Y:S02]  /*00c0*/  SHF.L.U32 R12, R12, 0x7, RZ ;  /* 0x000000070c0c7819 */ /* 0x008fe400000006ff */
[----:B------:R-:W-:Y:S02]  /*00d0*/  SHF.L.U32 R9, R0, 0x7, RZ ;  /* 0x0000000700097819 */ /* 0x000fe400000006ff */
[C---:B------:R-:W-:Y:S02]  /*00e0*/  LOP3.LUT R0, R6.reuse, 0x4, RZ, 0xc0, !PT ;  /* 0x0000000406007812 */ /* 0x040fe400078ec0ff */
[----:B------:R-:W-:Y:S01]  /*00f0*/  SHF.R.U32.HI R4, RZ, 0x5, R5 ;  /* 0x00000005ff047819 */ /* 0x000fe20000011605 */
[----:B----4-:R-:W-:Y:S01]  /*0100*/  IMAD.WIDE R10, R9, 0x4, R10 ;  /* 0x00000004090a7825 */ /* 0x010fe200078e020a */
[----:B------:R-:W-:Y:S01]  /*0110*/  LOP3.LUT R3, R6, 0x7c, RZ, 0xc0, !PT ;  /* 0x0000007c06037812 */ /* 0x000fe200078ec0ff */
[----:B------:R-:W1:Y:S02]  /*0120*/  LDC.64 R110, c[0x0][0x390] ;  /* 0x0000e400ff6e7b82 */ /* 0x000e640000000a00 */
[----:B------:R-:W-:-:S02]  /*0130*/  IMAD R0, R7, R86, R0 ;  /* 0x0000005607007224 */ /* 0x000fc400078e0200 */
[----:B-----5:R-:W-:-:S04]  /*0140*/  IMAD.WIDE.U32 R108, R12, 0x4, R108 ;  /* 0x000000040c6c7825 */ /* 0x020fc800078e006c */
[----:B------:R-:W-:Y:S02]  /*0150*/  IMAD R2, R4, R86, R3 ;  /* 0x0000005604027224 */ /* 0x000fe400078e0203 */
[----:B------:R-:W-:-:S04]  /*0160*/  IMAD.WIDE R76, R0, 0x4, R10 ;  /* 0x00000004004c7825 */ /* 0x000fc800078e020a */
[----:B------:R-:W-:Y:S02]  /*0170*/  IMAD.WIDE R80, R2, 0x4, R108 ;  /* 0x0000000402507825 */ /* 0x000fe400078e026c */
[----:B--2---:R-:W2:Y:S04]  /*0180*/  LDG.E.128 R76, desc[UR12][R76.64] ;  /* 0x0000000c4c4c7981 */ /* 0x004ea8000c1e1d00 */
[----:B------:R-:W3:Y:S01]  /*0190*/  LDG.E.128 R80, desc[UR12][R80.64] ;  /* 0x0000000c50507981 */ /* 0x000ee2000c1e1d00 */
[C---:B------:R-:W-:Y:S01]  /*01a0*/  LOP3.LUT R3, R5.reuse, 0x1e, RZ, 0xc0, !PT ;  /* 0x0000001e05037812 */ /* 0x040fe200078ec0ff */
[----:B------:R-:W-:Y:S01]  /*01b0*/  UMOV UR4, 0x400 ;  /* 0x0000040000047882 */ /* 0x000fe20000000000 */
[----:B------:R-:W-:Y:S01]  /*01c0*/  LOP3.LUT R8, R4, 0x1, R5, 0x78, !PT ;  /* 0x0000000104087812 */ /* 0x000fe200078e7805 */
[----:B0-----:R-:W-:Y:S01]  /*01d0*/  ULEA UR8, UR6, UR4, 0x18 ;  /* 0x0000000406087291 */ /* 0x001fe2000f8ec0ff */
[----:B------:R-:W-:Y:S01]  /*01e0*/  SHF.L.U32 R13, R5, 0x4, RZ ;  /* 0x00000004050d7819 */ /* 0x000fe200000006ff */
[----:B------:R-:W-:Y:S01]  /*01f0*/  UIADD3 UR4, UPT, UPT, UR4, 0x2000, URZ ;  /* 0x0000200004047890 */ /* 0x000fe2000fffe0ff */
[----:B------:R-:W-:-:S02]  /*0200*/  LEA R3, R8, R3, 0x5 ;  /* 0x0000000308037211 */ /* 0x000fc400078e28ff */
[----:B------:R-:W-:Y:S02]  /*0210*/  CS2R R74, SRZ ;  /* 0x00000000004a7805 */ /* 0x000fe4000001ff00 */
[----:B------:R-:W-:Y:S01]  /*0220*/  SHF.L.U32 R8, R5, 0x9, RZ ;  /* 0x0000000905087819 */ /* 0x000fe200000006ff */
[----:B------:R-:W-:Y:S01]  /*0230*/  ULEA UR6, UR6, UR4, 0x18 ;  /* 0x0000000406067291 */ /* 0x000fe2000f8ec0ff */
[----:B------:R-:W-:Y:S02]  /*0240*/  SHF.R.U32.HI R3, RZ, 0x1, R3 ;  /* 0x00000001ff037819 */ /* 0x000fe40000011603 */
[----:B------:R-:W-:Y:S02]  /*0250*/  CS2R R72, SRZ ;  /* 0x0000000000487805 */ /* 0x000fe4000001ff00 */
[----:B------:R-:W-:Y:S02]  /*0260*/  ISETP.GE.AND P0, PT, R86, 0x8, PT ;  /* 0x000000085600780c */ /* 0x000fe40003f06270 */
[----:B------:R-:W-:-:S02]  /*0270*/  CS2R R70, SRZ ;  /* 0x0000000000467805 */ /* 0x000fc4000001ff00 */
[----:B------:R-:W-:Y:S02]  /*0280*/  LOP3.LUT R3, R3, 0x200, R8, 0xf8, !PT ;  /* 0x0000020003037812 */ /* 0x000fe400078ef808 */
[----:B------:R-:W-:Y:S02]  /*0290*/  CS2R R68, SRZ ;  /* 0x0000000000447805 */ /* 0x000fe4000001ff00 */
[----:B------:R-:W-:Y:S02]  /*02a0*/  LOP3.LUT R13, R13, 0x1f0, RZ, 0xc0, !PT ;  /* 0x000001f00d0d7812 */ /* 0x000fe400078ec0ff */
[----:B------:R-:W-:Y:S02]  /*02b0*/  CS2R R66, SRZ ;  /* 0x0000000000427805 */ /* 0x000fe4000001ff00 */
[----:B------:R-:W-:Y:S02]  /*02c0*/  LEA R8, R3, UR8, 0x2 ;  /* 0x0000000803087c11 */ /* 0x000fe4000f8e10ff */
[----:B------:R-:W-:-:S02]  /*02d0*/  CS2R R64, SRZ ;  /* 0x0000000000407805 */ /* 0x000fc4000001ff00 */
[----:B------:R-:W-:Y:S02]  /*02e0*/  LEA R84, R4, R13, 0x9 ;  /* 0x0000000d04547211 */ /* 0x000fe400078e48ff */
[----:B------:R-:W-:Y:S02]  /*02f0*/  CS2R R62, SRZ ;  /* 0x00000000003e7805 */ /* 0x000fe4000001ff00 */
[----:B------:R-:W-:Y:S02]  /*0300*/  SHF.L.U32 R5, R5, 0x1, RZ ;  /* 0x0000000105057819 */ /* 0x000fe400000006ff */
[----:B------:R-:W-:Y:S02]  /*0310*/  CS2R R60, SRZ ;  /* 0x00000000003c7805 */ /* 0x000fe4000001ff00 */
[----:B------:R-:W-:Y:S02]  /*0320*/  IADD3 R9, PT, PT, R9, R12, RZ ;  /* 0x0000000c09097210 */ /* 0x000fe40007ffe0ff */
[----:B------:R-:W-:-:S02]  /*0330*/  CS2R R58, SRZ ;  /* 0x00000000003a7805 */ /* 0x000fc4000001ff00 */
[----:B------:R-:W-:Y:S02]  /*0340*/  LOP3.LUT R5, R5, 0x40, RZ, 0xc0, !PT ;  /* 0x0000004005057812 */ /* 0x000fe400078ec0ff */
[----:B------:R-:W-:Y:S02]  /*0350*/  CS2R R56, SRZ ;  /* 0x0000000000387805 */ /* 0x000fe4000001ff00 */
[----:B------:R-:W-:Y:S01]  /*0360*/  CS2R R54, SRZ ;  /* 0x0000000000367805 */ /* 0x000fe2000001ff00 */
[----:B-1----:R-:W-:Y:S01]  /*0370*/  IMAD.WIDE R110, R9, 0x4, R110 ;  /* 0x00000004096e7825 */ /* 0x002fe200078e026e */
[----:B------:R-:W-:Y:S02]  /*0380*/  LOP3.LUT R4, R5, 0x1c, R6, 0xf8, !PT ;  /* 0x0000001c05047812 */ /* 0x000fe400078ef806 */
[----:B------:R-:W-:Y:S02]  /*0390*/  CS2R R52, SRZ ;  /* 0x0000000000347805 */ /* 0x000fe4000001ff00 */
[----:B------:R-:W-:-:S02]  /*03a0*/  CS2R R50, SRZ ;  /* 0x0000000000327805 */ /* 0x000fc4000001ff00 */
[----:B------:R-:W-:Y:S02]  /*03b0*/  CS2R R48, SRZ ;  /* 0x0000000000307805 */ /* 0x000fe4000001ff00 */
[----:B------:R-:W-:Y:S02]  /*03c0*/  CS2R R46, SRZ ;  /* 0x00000000002e7805 */ /* 0x000fe4000001ff00 */
[----:B------:R-:W-:Y:S02]  /*03d0*/  CS2R R44, SRZ ;  /* 0x00000000002c7805 */ /* 0x000fe4000001ff00 */
[----:B------:R-:W-:Y:S02]  /*03e0*/  CS2R R42, SRZ ;  /* 0x00000000002a7805 */ /* 0x000fe4000001ff00 */
        /* <DEDUP_REMOVED lines=15> */
[----:B------:R-:W-:Y:S01]  /*04e0*/  LOP3.LUT R7, R7, 0x6c, RZ, 0xc0, !PT ;  /* 0x0000006c07077812 */ /* 0x000fe200078ec0ff */
[----:B--2---:R-:W-:Y:S04]  /*04f0*/  STS [R8], R76 ;  /* 0x0000004c08007388 */ /* 0x004fe80000000800 */
[----:B------:R-:W-:Y:S04]  /*0500*/  STS [R8+0x200], R77 ;  /* 0x0002004d08007388 */ /* 0x000fe80000000800 */
[----:B------:R-:W-:Y:S04]  /*0510*/  STS [R8+0x400], R78 ;  /* 0x0004004e08007388 */ /* 0x000fe80000000800 */
[----:B------:R0:W-:Y:S04]  /*0520*/  STS [R8+0x600], R79 ;  /* 0x0006004f08007388 */ /* 0x0001e80000000800 */
[----:B---3--:R1:W-:Y:S01]  /*0530*/  STS.128 [R84+UR6], R80 ;  /* 0x0000005054007988 */ /* 0x0083e20008000c06 */
[----:B0-----:R-:W-:Y:S01]  /*0540*/  IADD3 R8, PT, PT, R84, UR6, RZ ;  /* 0x0000000654087c10 */ /* 0x001fe2000fffe0ff */
[----:B------:R-:W-:Y:S06]  /*0550*/  BAR.SYNC.DEFER_BLOCKING 0x0 ;  /* 0x0000000000007b1d */ /* 0x000fec0000010000 */
[----:B------:R-:W-:Y:S05]  /*0560*/  @!P0 BRA `(.L_x_0) ;  /* 0x0000002400288947 */ /* 0x000fea0003800000 */
[----:B------:R-:W-:Y:S01]  /*0570*/  SHF.R.S32.HI R5, RZ, 0x1f, R86 ;  /* 0x0000001fff057819 */ /* 0x000fe20000011456 */
[----:B------:R-:W-:Y:S01]  /*0580*/  HFMA2 R75, -RZ, RZ, 0, 0 ;  /* 0x00000000ff4b7431 */ /* 0x000fe200000001ff */
[----:B------:R-:W-:Y:S01]  /*0590*/  IADD3 R9, P0, PT, R10, 0x20, RZ ;  /* 0x000000200a097810 */ /* 0x000fe20007f1e0ff */
[----:B------:R-:W-:Y:S01]  /*05a0*/  UMOV UR4, URZ ;  /* 0x000000ff00047c82 */ /* 0x000fe20008000000 */
[----:B------:R-:W-:Y:S01]  /*05b0*/  LEA.HI R5, R5, R86, RZ, 0x3 ;  /* 0x0000005605057211 */ /* 0x000fe200078f18ff */
[----:B------:R-:W-:Y:S01]  /*05c0*/  UMOV UR5, URZ ;  /* 0x000000ff00057c82 */ /* 0x000fe20008000000 */
[----:B------:R-:W-:Y:S02]  /*05d0*/  IADD3.X R10, PT, PT, RZ, R11, RZ, P0, !PT ;  /* 0x0000000bff0a7210 */ /* 0x000fe400007fe4ff */
[----:B------:R-:W-:Y:S02]  /*05e0*/  SHF.L.U32 R11, R86, 0x3, RZ ;  /* 0x00000003560b7819 */ /* 0x000fe400000006ff */
[----:B------:R-:W-:-:S03]  /*05f0*/  SHF.R.S32.HI R5, RZ, 0x3, R5 ;  /* 0x00000003ff057819 */ /* 0x000fc60000011405 */
[----:B------:R-:W-:Y:S01]  /*0600*/  IMAD.WIDE R108, R11, 0x4, R108 ;  /* 0x000000040b6c7825 */ /* 0x000fe200078e026c */
[C---:B------:R-:W-:Y:S02]  /*0610*/  IADD3 R100, PT, PT, R5.reuse, -0x1, RZ ;  /* 0xffffffff05647810 */ /* 0x040fe40007ffe0ff */
[----:B------:R-:W-:-:S07]  /*0620*/  IADD3 R6, PT, PT, -R5, RZ, RZ ;  /* 0x000000ff05067210 */ /* 0x000fce0007ffe1ff */
.L_x_2:
[----:B------:R-:W-:Y:S01]  /*0630*/  USHF.L.U32 UR7, UR5, 0xc, URZ ;  /* 0x0000000c05077899 */ /* 0x000fe200080006ff */
[----:B------:R-:W-:-:S03]  /*0640*/  ISETP.LE.AND P1, PT, R100, UR4, PT ;  /* 0x0000000464007c0c */ /* 0x000fc6000bf23270 */
[----:B------:R-:W-:Y:S02]  /*0650*/  UIADD3 UR9, UPT, UPT, UR8, UR7, URZ ;  /* 0x0000000708097290 */ /* 0x000fe4000fffe0ff */
[----:B------:R-:W-:-:S04]  /*0660*/  UIADD3 UR10, UPT, UPT, UR6, UR7, URZ ;  /* 0x00000007060a7290 */ /* 0x000fc8000fffe0ff */
[----:B------:R-:W-:Y:S02]  /*0670*/  LEA R101, R7, UR9, 0x2 ;  /* 0x0000000907657c11 */ /* 0x000fe4000f8e10ff */
[----:B0-----:R-:W-:-:S03]  /*0680*/  LEA R5, R4, UR10, 0x2 ;  /* 0x0000000a04057c11 */ /* 0x001fc6000f8e10ff */
[----:B-1----:R-:W-:Y:S04]  /*0690*/  LDS.128 R84, [R101] ;  /* 0x0000000065547984 */ /* 0x002fe80000000c00 */
[----:B------:R-:W0:Y:S04]  /*06a0*/  LDS.128 R88, [R5] ;  /* 0x0000000005587984 */ /* 0x000e280000000c00 */
[----:B------:R-:W1:Y:S04]  /*06b0*/  LDS.128 R92, [R101+0x40] ;  /* 0x00004000655c7984 */ /* 0x000e680000000c00 */
[----:B------:R-:W2:Y:S01]  /*06c0*/  LDS.128 R96, [R5+0x80] ;  /* 0x0000800005607984 */ /* 0x000ea20000000c00 */
[-C--:B0-----:R-:W-:Y:S01]  /*06d0*/  FFMA R102, R84, R88.reuse, R12 ;  /* 0x0000005854667223 */ /* 0x081fe2000000000c */
[-C--:B------:R-:W-:Y:S01]  /*06e0*/  FFMA R103, R85, R88.reuse, R20 ;  /* 0x0000005855677223 */ /* 0x080fe20000000014 */
[-C--:B------:R-:W-:Y:S01]  /*06f0*/  FFMA R104, R86, R88.reuse, R28 ;  /* 0x0000005856687223 */ /* 0x080fe2000000001c */
[-C--:B------:R-:W-:Y:S01]  /*0700*/  FFMA R36, R87, R88.reuse, R36 ;  /* 0x0000005857247223 */ /* 0x080fe20000000024 */
[-C--:B-1----:R-:W-:Y:S01]  /*0710*/  FFMA R44, R92, R88.reuse, R44 ;  /* 0x000000585c2c7223 */ /* 0x082fe2000000002c */
[-C--:B------:R-:W-:Y:S01]  /*0720*/  FFMA R52, R93, R88.reuse, R52 ;  /* 0x000000585d347223 */ /* 0x080fe20000000034 */
[-C--:B------:R-:W-:Y:S01]  /*0730*/  FFMA R60, R94, R88.reuse, R60 ;  /* 0x000000585e3c7223 */ /* 0x080fe2000000003c */
[----:B------:R-:W-:Y:S01]  /*0740*/  FFMA R68, R95, R88, R68 ;  /* 0x000000585f447223 */ /* 0x000fe20000000044 */
[-C--:B------:R-:W-:Y:S01]  /*0750*/  FFMA R88, R84, R89.reuse, R13 ;  /* 0x0000005954587223 */ /* 0x080fe2000000000d */
[-C--:B------:R-:W-:Y:S01]  /*0760*/  FFMA R105, R85, R89.reuse, R21 ;  /* 0x0000005955697223 */ /* 0x080fe20000000015 */
[-C--:B------:R-:W-:Y:S01]  /*0770*/  FFMA R106, R86, R89.reuse, R29 ;  /* 0x00000059566a7223 */ /* 0x080fe2000000001d */
[-C--:B------:R-:W-:Y:S01]  /*0780*/  FFMA R37, R87, R89.reuse, R37 ;  /* 0x0000005957257223 */ /* 0x080fe20000000025 */
[-C--:B------:R-:W-:Y:S01]  /*0790*/  FFMA R45, R92, R89.reuse, R45 ;  /* 0x000000595c2d7223 */ /* 0x080fe2000000002d */
        /* <DEDUP_REMOVED lines=13> */
[C---:B------:R-:W-:Y:S01]  /*0870*/  FFMA R113, R85.reuse, R91, R23 ;  /* 0x0000005b55717223 */ /* 0x040fe20000000017 */
[----:B------:R-:W-:Y:S01]  /*0880*/  LDS.128 R12, [R101+0x200] ;  /* 0x00020000650c7984 */ /* 0x000fe20000000c00 */
[----:B--2---:R-:W-:Y:S01]  /*0890*/  FFMA R116, R84, R98, R18 ;  /* 0x0000006254747223 */ /* 0x004fe20000000012 */
[C---:B------:R-:W-:Y:S01]  /*08a0*/  FFMA R24, R85.reuse, R96, R24 ;  /* 0x0000006055187223 */ /* 0x040fe20000000018 */
[C---:B------:R-:W-:Y:S01]  /*08b0*/  FFMA R25, R85.reuse, R97, R25 ;  /* 0x0000006155197223 */ /* 0x040fe20000000019 */
[----:B------:R-:W0:Y:S01]  /*08c0*/  LDS.128 R28, [R5+0x280] ;  /* 0x00028000051c7984 */ /* 0x000e220000000c00 */
[CC--:B------:R-:W-:Y:S01]  /*08d0*/  FFMA R26, R85.reuse, R98.reuse, R26 ;  /* 0x00000062551a7223 */ /* 0x0c0fe2000000001a */
[----:B------:R-:W-:Y:S01]  /*08e0*/  FFMA R27, R85, R99, R27 ;  /* 0x00000063551b7223 */ /* 0x000fe2000000001b */
[C---:B------:R-:W-:Y:S01]  /*08f0*/  FFMA R33, R86.reuse, R97, R33 ;  /* 0x0000006156217223 */ /* 0x040fe20000000021 */
[----:B------:R-:W1:Y:S01]  /*0900*/  LDS.128 R20, [R5+0x200] ;  /* 0x0002000005147984 */ /* 0x000e620000000c00 */
[----:B------:R-:W-:Y:S01]  /*0910*/  FFMA R34, R86, R98, R34 ;  /* 0x0000006256227223 */ /* 0x000fe20000000022 */
[----:B------:R-:W-:Y:S01]  /*0920*/  FFMA R47, R92, R91, R47 ;  /* 0x0000005b5c2f7223 */ /* 0x000fe2000000002f */
[CC--:B------:R-:W-:Y:S01]  /*0930*/  FFMA R119, R84.reuse, R96.reuse, R16 ;  /* 0x0000006054777223 */ /* 0x0c0fe20000000010 */
[C---:B------:R-:W-:Y:S01]  /*0940*/  FFMA R118, R84.reuse, R97, R17 ;  /* 0x0000006154767223 */ /* 0x040fe20000000011 */
[-C--:B------:R-:W-:Y:S01]  /*0950*/  FFMA R120, R84, R99.reuse, R19 ;  /* 0x0000006354787223 */ /* 0x080fe20000000013 */
[CC--:B------:R-:W-:Y:S01]  /*0960*/  FFMA R115, R86.reuse, R96.reuse, R32 ;  /* 0x0000006056737223 */ /* 0x0c0fe20000000020 */
[----:B------:R-:W-:Y:S01]  /*0970*/  FFMA R117, R86, R99, R35 ;  /* 0x0000006356757223 */ /* 0x000fe20000000023 */
[C---:B------:R-:W-:Y:S01]  /*0980*/  FFMA R48, R92.reuse, R96, R48 ;  /* 0x000000605c307223 */ /* 0x040fe20000000030 */
[C---:B------:R-:W-:Y:S01]  /*0990*/  FFMA R49, R92.reuse, R97, R49 ;  /* 0x000000615c317223 */ /* 0x040fe20000000031 */
[C---:B------:R-:W-:Y:S01]  /*09a0*/  FFMA R50, R92.reuse, R98, R50 ;  /* 0x000000625c327223 */ /* 0x040fe20000000032 */
[----:B------:R-:W-:Y:S01]  /*09b0*/  FFMA R51, R92, R99, R51 ;  /* 0x000000635c337223 */ /* 0x000fe20000000033 */
[-C--:B------:R-:W-:Y:S01]  /*09c0*/  FFMA R39, R87, R91.reuse, R39 ;  /* 0x0000005b57277223 */ /* 0x080fe20000000027 */
[-C--:B------:R-:W-:Y:S01]  /*09d0*/  FFMA R55, R93, R91.reuse, R55 ;  /* 0x0000005b5d377223 */ /* 0x080fe20000000037 */
[CC--:B------:R-:W-:Y:S01]  /*09e0*/  FFMA R63, R94.reuse, R91.reuse, R63 ;  /* 0x0000005b5e3f7223 */ /* 0x0c0fe2000000003f */
[----:B------:R-:W-:Y:S01]  /*09f0*/  FFMA R71, R95, R91, R71 ;  /* 0x0000005b5f477223 */ /* 0x000fe20000000047 */
[C---:B------:R-:W-:Y:S01]  /*0a00*/  FFMA R84, R87.reuse, R96, R40 ;  /* 0x0000006057547223 */ /* 0x040fe20000000028 */
[CC--:B------:R-:W-:Y:S01]  /*0a10*/  FFMA R85, R87.reuse, R97.reuse, R41 ;  /* 0x0000006157557223 */ /* 0x0c0fe20000000029 */
[----:B------:R-:W-:Y:S01]  /*0a20*/  FFMA R86, R87, R98, R42 ;  /* 0x0000006257567223 */ /* 0x000fe2000000002a */
[C---:B------:R-:W-:Y:S01]  /*0a30*/  FFMA R56, R93.reuse, R96, R56 ;  /* 0x000000605d387223 */ /* 0x040fe20000000038 */
[C---:B------:R-:W-:Y:S01]  /*0a40*/  FFMA R57, R93.reuse, R97, R57 ;  /* 0x000000615d397223 */ /* 0x040fe20000000039 */
[CC--:B------:R-:W-:Y:S01]  /*0a50*/  FFMA R58, R93.reuse, R98.reuse, R58 ;  /* 0x000000625d3a7223 */ /* 0x0c0fe2000000003a */
[----:B------:R-:W-:Y:S01]  /*0a60*/  FFMA R59, R93, R99, R59 ;  /* 0x000000635d3b7223 */ /* 0x000fe2000000003b */
[CC--:B------:R-:W-:Y:S01]  /*0a70*/  FFMA R65, R94.reuse, R97.reuse, R65 ;  /* 0x000000615e417223 */ /* 0x0c0fe20000000041 */
[CC--:B------:R-:W-:Y:S01]  /*0a80*/  FFMA R66, R94.reuse, R98.reuse, R66 ;  /* 0x000000625e427223 */ /* 0x0c0fe20000000042 */
[----:B------:R-:W2:Y:S01]  /*0a90*/  LDS.128 R16, [R101+0x240] ;  /* 0x0002400065107984 */ /* 0x000ea20000000c00 */
[C---:B------:R-:W-:Y:S01]  /*0aa0*/  FFMA R73, R95.reuse, R97, R73 ;  /* 0x000000615f497223 */ /* 0x040fe20000000049 */
[----:B------:R-:W-:Y:S01]  /*0ab0*/  FFMA R74, R95, R98, R74 ;  /* 0x000000625f4a7223 */ /* 0x000fe2000000004a */
[-C--:B------:R-:W-:Y:S01]  /*0ac0*/  FFMA R87, R87, R99.reuse, R43 ;  /* 0x0000006357577223 */ /* 0x080fe2000000002b */
[CC--:B------:R-:W-:Y:S01]  /*0ad0*/  FFMA R67, R94.reuse, R99.reuse, R67 ;  /* 0x000000635e437223 */ /* 0x0c0fe20000000043 */
[C---:B------:R-:W-:Y:S01]  /*0ae0*/  FFMA R75, R95.reuse, R99, R75 ;  /* 0x000000635f4b7223 */ /* 0x040fe2000000004b */
[----:B------:R-:W-:Y:S01]  /*0af0*/  LDS.128 R40, [R5+0x480] ;  /* 0x0004800005287984 */ /* 0x000fe20000000c00 */
[-C--:B------:R-:W-:Y:S01]  /*0b00*/  FFMA R64, R94, R96.reuse, R64 ;  /* 0x000000605e407223 */ /* 0x080fe20000000040 */
[----:B------:R-:W-:Y:S01]  /*0b10*/  FFMA R72, R95, R96, R72 ;  /* 0x000000605f487223 */ /* 0x000fe20000000048 */
[CC--:B0-----:R-:W-:Y:S01]  /*0b20*/  FFMA R92, R12.reuse, R30.reuse, R116 ;  /* 0x0000001e0c5c7223 */ /* 0x0c1fe20000000074 */
[C---:B------:R-:W-:Y:S01]  /*0b30*/  FFMA R99, R13.reuse, R30, R26 ;  /* 0x0000001e0d637223 */ /* 0x040fe2000000001a */
[C---:B------:R-:W-:Y:S01]  /*0b40*/  FFMA R95, R12.reuse, R28, R119 ;  /* 0x0000001c0c5f7223 */ /* 0x040fe20000000077 */
[C---:B------:R-:W-:Y:S01]  /*0b50*/  FFMA R96, R12.reuse, R31, R120 ;  /* 0x0000001f0c607223 */ /* 0x040fe20000000078 */
[CC--:B-1----:R-:W-:Y:S01]  /*0b60*/  FFMA R93, R12.reuse, R22.reuse, R112 ;  /* 0x000000160c5d7223 */ /* 0x0c2fe20000000070 */
[-C--:B------:R-:W-:Y:S01]  /*0b70*/  FFMA R91, R12, R23.reuse, R114 ;  /* 0x000000170c5b7223 */ /* 0x080fe20000000072 */
[C---:B------:R-:W-:Y:S01]  /*0b80*/  FFMA R98, R13.reuse, R22, R89 ;  /* 0x000000160d627223 */ /* 0x040fe20000000059 */
[CC--:B------:R-:W-:Y:S01]  /*0b90*/  FFMA R97, R13.reuse, R23.reuse, R113 ;  /* 0x000000170d617223 */ /* 0x0c0fe20000000071 */
[C---:B------:R-:W-:Y:S01]  /*0ba0*/  FFMA R116, R14.reuse, R23, R90 ;  /* 0x000000170e747223 */ /* 0x040fe2000000005a */
[C---:B------:R-:W-:Y:S01]  /*0bb0*/  FFMA R89, R13.reuse, R28, R24 ;  /* 0x0000001c0d597223 */ /* 0x040fe20000000018 */
[C---:B------:R-:W-:Y:S01]  /*0bc0*/  FFMA R112, R13.reuse, R29, R25 ;  /* 0x0000001d0d707223 */ /* 0x040fe20000000019 */
[C---:B------:R-:W-:Y:S01]  /*0bd0*/  FFMA R113, R13.reuse, R31, R27 ;  /* 0x0000001f0d717223 */ /* 0x040fe2000000001b */
[C---:B------:R-:W-:Y:S01]  /*0be0*/  FFMA R114, R14.reuse, R29, R33 ;  /* 0x0000001d0e727223 */ /* 0x040fe20000000021 */
[----:B------:R-:W-:Y:S01]  /*0bf0*/  FFMA R90, R14, R30, R34 ;  /* 0x0000001e0e5a7223 */ /* 0x000fe20000000022 */
[----:B------:R-:W-:Y:S01]  /*0c00*/  LDS.128 R24, [R101+0x400] ;  /* 0x0004000065187984 */ /* 0x000fe20000000c00 */
[C---:B------:R-:W-:Y:S01]  /*0c10*/  FFMA R94, R12.reuse, R21, R88 ;  /* 0x000000150c5e7223 */ /* 0x040fe20000000058 */
[CC--:B------:R-:W-:Y:S01]  /*0c20*/  FFMA R102, R12.reuse, R20.reuse, R102 ;  /* 0x000000140c667223 */ /* 0x0c0fe20000000066 */
[----:B------:R-:W-:Y:S01]  /*0c30*/  FFMA R88, R12, R29, R118 ;  /* 0x0000001d0c587223 */ /* 0x000fe20000000076 */
[----:B------:R-:W0:Y:S01]  /*0c40*/  LDS.128 R32, [R5+0x400] ;  /* 0x0004000005207984 */ /* 0x000e220000000c00 */
[CC--:B------:R-:W-:Y:S01]  /*0c50*/  FFMA R103, R13.reuse, R20.reuse, R103 ;  /* 0x000000140d677223 */ /* 0x0c0fe20000000067 */
[-C--:B------:R-:W-:Y:S01]  /*0c60*/  FFMA R105, R13, R21.reuse, R105 ;  /* 0x000000150d697223 */ /* 0x080fe20000000069 */
[C---:B------:R-:W-:Y:S01]  /*0c70*/  FFMA R104, R14.reuse, R20, R104 ;  /* 0x000000140e687223 */ /* 0x040fe20000000068 */
[C---:B------:R-:W-:Y:S01]  /*0c80*/  FFMA R106, R14.reuse, R21, R106 ;  /* 0x000000150e6a7223 */ /* 0x040fe2000000006a */
[C---:B------:R-:W-:Y:S01]  /*0c90*/  FFMA R107, R14.reuse, R22, R107 ;  /* 0x000000160e6b7223 */ /* 0x040fe2000000006b */
[C---:B------:R-:W-:Y:S01]  /*0ca0*/  FFMA R115, R14.reuse, R28, R115 ;  /* 0x0000001c0e737223 */ /* 0x040fe20000000073 */
[----:B------:R-:W-:Y:S01]  /*0cb0*/  FFMA R117, R14, R31, R117 ;  /* 0x0000001f0e757223 */ /* 0x000fe20000000075 */
[C---:B------:R-:W-:Y:S01]  /*0cc0*/  FFMA R36, R15.reuse, R20, R36 ;  /* 0x000000140f247223 */ /* 0x040fe20000000024 */
[C---:B------:R-:W-:Y:S01]  /*0cd0*/  FFMA R37, R15.reuse, R21, R37 ;  /* 0x000000150f257223 */ /* 0x040fe20000000025 */
[C---:B------:R-:W-:Y:S01]  /*0ce0*/  FFMA R38, R15.reuse, R22, R38 ;  /* 0x000000160f267223 */ /* 0x040fe20000000026 */
[C---:B------:R-:W-:Y:S01]  /*0cf0*/  FFMA R39, R15.reuse, R23, R39 ;  /* 0x000000170f277223 */ /* 0x040fe20000000027 */
[C---:B------:R-:W-:Y:S01]  /*0d00*/  FFMA R84, R15.reuse, R28, R84 ;  /* 0x0000001c0f547223 */ /* 0x040fe20000000054 */
[C---:B------:R-:W-:Y:S01]  /*0d10*/  FFMA R85, R15.reuse, R29, R85 ;  /* 0x0000001d0f557223 */ /* 0x040fe20000000055 */
[C---:B------:R-:W-:Y:S01]  /*0d20*/  FFMA R86, R15.reuse, R30, R86 ;  /* 0x0000001e0f567223 */ /* 0x040fe20000000056 */
[----:B------:R-:W-:Y:S01]  /*0d30*/  FFMA R87, R15, R31, R87 ;  /* 0x0000001f0f577223 */ /* 0x000fe20000000057 */
[C---:B--2---:R-:W-:Y:S01]  /*0d40*/  FFMA R44, R16.reuse, R20, R44 ;  /* 0x00000014102c7223 */ /* 0x044fe2000000002c */
[C---:B------:R-:W-:Y:S01]  /*0d50*/  FFMA R45, R16.reuse, R21, R45 ;  /* 0x00000015102d7223 */ /* 0x040fe2000000002d */
[C---:B------:R-:W-:Y:S01]  /*0d60*/  FFMA R46, R16.reuse, R22, R46 ;  /* 0x00000016102e7223 */ /* 0x040fe2000000002e */
        /* <DEDUP_REMOVED lines=25> */
[----:B------:R-:W1:Y:S01]  /*0f00*/  LDS.128 R12, [R101+0x440] ;  /* 0x00044000650c7984 */ /* 0x000e620000000c00 */
[C---:B------:R-:W-:Y:S01]  /*0f10*/  FFMA R72, R19.reuse, R28, R72 ;  /* 0x0000001c13487223 */ /* 0x040fe20000000048 */
[C---:B------:R-:W-:Y:S01]  /*0f20*/  FFMA R73, R19.reuse, R29, R73 ;  /* 0x0000001d13497223 */ /* 0x040fe20000000049 */
[C---:B------:R-:W-:Y:S01]  /*0f30*/  FFMA R74, R19.reuse, R30, R74 ;  /* 0x0000001e134a7223 */ /* 0x040fe2000000004a */
[----:B------:R-:W-:Y:S01]  /*0f40*/  FFMA R75, R19, R31, R75 ;  /* 0x0000001f134b7223 */ /* 0x000fe2000000004b */
[----:B------:R-:W-:Y:S01]  /*0f50*/  LDS.128 R20, [R5+0x600] ;  /* 0x0006000005147984 */ /* 0x000fe20000000c00 */
[C---:B0-----:R-:W-:Y:S01]  /*0f60*/  FFMA R102, R24.reuse, R32, R102 ;  /* 0x0000002018667223 */ /* 0x041fe20000000066 */
[C---:B------:R-:W-:Y:S01]  /*0f70*/  FFMA R94, R24.reuse, R33, R94 ;  /* 0x00000021185e7223 */ /* 0x040fe2000000005e */
[C---:B------:R-:W-:Y:S01]  /*0f80*/  FFMA R93, R24.reuse, R34, R93 ;  /* 0x00000022185d7223 */ /* 0x040fe2000000005d */
[----:B------:R-:W0:Y:S01]  /*0f90*/  LDS.128 R16, [R101+0x600] ;  /* 0x0006000065107984 */ /* 0x000e220000000c00 */
[C---:B------:R-:W-:Y:S01]  /*0fa0*/  FFMA R91, R24.reuse, R35, R91 ;  /* 0x00000023185b7223 */ /* 0x040fe2000000005b */
[C---:B------:R-:W-:Y:S01]  /*0fb0*/  FFMA R95, R24.reuse, R40, R95 ;  /* 0x00000028185f7223 */ /* 0x040fe2000000005f */
[C---:B------:R-:W-:Y:S01]  /*0fc0*/  FFMA R88, R24.reuse, R41, R88 ;  /* 0x0000002918587223 */ /* 0x040fe20000000058 */
[----:B------:R-:W2:Y:S01]  /*0fd0*/  LDS.128 R28, [R5+0x680] ;  /* 0x00068000051c7984 */ /* 0x000ea20000000c00 */
        /* <DEDUP_REMOVED lines=26> */
[C---:B-1----:R-:W-:Y:S01]  /*1180*/  FFMA R44, R12.reuse, R32, R44 ;  /* 0x000000200c2c7223 */ /* 0x042fe2000000002c */
[----:B------:R-:W1:Y:S01]  /*1190*/  LDS.128 R24, [R101+0x640] ;  /* 0x0006400065187984 */ /* 0x000e620000000c00 */
[C---:B------:R-:W-:Y:S01]  /*11a0*/  FFMA R45, R12.reuse, R33, R45 ;  /* 0x000000210c2d7223 */ /* 0x040fe2000000002d */
[C---:B------:R-:W-:Y:S01]  /*11b0*/  FFMA R46, R12.reuse, R34, R46 ;  /* 0x000000220c2e7223 */ /* 0x040fe2000000002e */
[----:B------:R-:W-:Y:S01]  /*11c0*/  FFMA R47, R12, R35, R47 ;  /* 0x000000230c2f7223 */ /* 0x000fe2000000002f */
[C---:B------:R-:W-:Y:S01]  /*11d0*/  FFMA R52, R13.reuse, R32, R52 ;  /* 0x000000200d347223 */ /* 0x040fe20000000034 */
        /* <DEDUP_REMOVED lines=27> */
[C---:B0-----:R-:W-:Y:S01]  /*1390*/  FFMA R102, R16.reuse, R20, R102 ;  /* 0x0000001410667223 */ /* 0x041fe20000000066 */
[C---:B------:R-:W-:Y:S01]  /*13a0*/  FFMA R94, R16.reuse, R21, R94 ;  /* 0x00000015105e7223 */ /* 0x040fe2000000005e */
[C---:B------:R-:W-:Y:S01]  /*13b0*/  FFMA R93, R16.reuse, R22, R93 ;  /* 0x00000016105d7223 */ /* 0x040fe2000000005d */
[C---:B------:R-:W-:Y:S01]  /*13c0*/  FFMA R91, R16.reuse, R23, R91 ;  /* 0x00000017105b7223 */ /* 0x040fe2000000005b */
[C---:B--2---:R-:W-:Y:S01]  /*13d0*/  FFMA R95, R16.reuse, R28, R95 ;  /* 0x0000001c105f7223 */ /* 0x044fe2000000005f */
        /* <DEDUP_REMOVED lines=27> */
[----:B------:R-:W-:Y:S01]  /*1590*/  LDS.128 R12, [R101+0x840] ;  /* 0x00084000650c7984 */ /* 0x000fe20000000c00 */
[C---:B-1----:R-:W-:Y:S01]  /*15a0*/  FFMA R44, R24.reuse, R20, R44 ;  /* 0x00000014182c7223 */ /* 0x042fe2000000002c */
[C---:B------:R-:W-:Y:S01]  /*15b0*/  FFMA R45, R24.reuse, R21, R45 ;  /* 0x00000015182d7223 */ /* 0x040fe2000000002d */
[C---:B------:R-:W-:Y:S01]  /*15c0*/  FFMA R46, R24.reuse, R22, R46 ;  /* 0x00000016182e7223 */ /* 0x040fe2000000002e */
[----:B------:R-:W0:Y:S01]  /*15d0*/  LDS.128 R16, [R5+0x800] ;  /* 0x0008000005107984 */ /* 0x000e220000000c00 */
[----:B------:R-:W-:Y:S01]  /*15e0*/  FFMA R47, R24, R23, R47 ;  /* 0x00000017182f7223 */ /* 0x000fe2000000002f */
[----:B------:R-:W-:-:S02]  /*15f0*/  FFMA R52, R25, R20, R52 ;  /* 0x0000001419347223 */ /* 0x000fc40000000034 */
        /* <DEDUP_REMOVED lines=12> */
[----:B------:R-:W-:Y:S01]  /*16c0*/  @!P1 IMAD.WIDE R40, R2, 0x4, R108 ;  /* 0x0000000402289825 */ /* 0x000fe200078e026c */
[----:B------:R-:W2:Y:S03]  /*16d0*/  LDS.128 R20, [R101+0x800] ;  /* 0x0008000065147984 */ /* 0x000ea60000000c00 */
[C---:B------:R-:W-:Y:S01]  /*16e0*/  FFMA R48, R24.reuse, R28, R48 ;  /* 0x0000001c18307223 */ /* 0x040fe20000000030 */
[C---:B------:R-:W-:Y:S01]  /*16f0*/  FFMA R49, R24.reuse, R29, R49 ;  /* 0x0000001d18317223 */ /* 0x040fe20000000031 */
[C---:B------:R-:W-:Y:S01]  /*1700*/  FFMA R50, R24.reuse, R30, R50 ;  /* 0x0000001e18327223 */ /* 0x040fe20000000032 */
[----:B-----5:R3:W5:Y:S01]  /*1710*/  @!P1 LDG.E.128 R80, desc[UR12][R40.64] ;  /* 0x0000000c28509981 */ /* 0x020762000c1e1d00 */
[----:B------:R-:W-:Y:S01]  /*1720*/  FFMA R51, R24, R31, R51 ;  /* 0x0000001f18337223 */ /* 0x000fe20000000033 */
[----:B---3--:R-:W-:-:S02]  /*1730*/  @!P1 MOV R40, R9 ;  /* 0x0000000900289202 */ /* 0x008fc40000000f00 */
[----:B------:R-:W-:-:S03]  /*1740*/  @!P1 MOV R41, R10 ;  /* 0x0000000a00299202 */ /* 0x000fc60000000f00 */
[----:B------:R-:W-:-:S04]  /*1750*/  @!P1 IMAD.WIDE R40, R0, 0x4, R40 ;  /* 0x0000000400289825 */ /* 0x000fc800078e0228 */
[C---:B------:R-:W-:Y:S01]  /*1760*/  FFMA R56, R25.reuse, R28, R56 ;  /* 0x0000001c19387223 */ /* 0x040fe20000000038 */
[C---:B------:R-:W-:Y:S01]  /*1770*/  FFMA R57, R25.reuse, R29, R57 ;  /* 0x0000001d19397223 */ /* 0x040fe20000000039 */
[C---:B------:R-:W-:Y:S01]  /*1780*/  FFMA R58, R25.reuse, R30, R58 ;  /* 0x0000001e193a7223 */ /* 0x040fe2000000003a */
[----:B------:R-:W-:Y:S01]  /*1790*/  FFMA R59, R25, R31, R59 ;  /* 0x0000001f193b7223 */ /* 0x000fe2000000003b */
[----:B------:R3:W5:Y:S01]  /*17a0*/  @!P1 LDG.E.128 R76, desc[UR12][R40.64] ;  /* 0x0000000c284c9981 */ /* 0x000762000c1e1d00 */
        /* <DEDUP_REMOVED lines=9> */
[----:B------:R-:W-:Y:S01]  /*1840*/  LDS.128 R24, [R101+0xa40] ;  /* 0x000a400065187984 */ /* 0x000fe20000000c00 */
[C---:B------:R-:W-:Y:S01]  /*1850*/  FFMA R94, R12.reuse, R17, R94 ;  /* 0x000000110c5e7223 */ /* 0x040fe2000000005e */
[C---:B------:R-:W-:Y:S01]  /*1860*/  FFMA R93, R12.reuse, R18, R93 ;  /* 0x000000120c5d7223 */ /* 0x040fe2000000005d */
[C---:B------:R-:W-:Y:S01]  /*1870*/  FFMA R91, R12.reuse, R19, R91 ;  /* 0x000000130c5b7223 */ /* 0x040fe2000000005b */
[----:B------:R-:W0:Y:S01]  /*1880*/  LDS.128 R28, [R5+0xa00] ;  /* 0x000a0000051c7984 */ /* 0x000e220000000c00 */
[C---:B-1----:R-:W-:Y:S01]  /*1890*/  FFMA R95, R12.reuse, R32, R95 ;  /* 0x000000200c5f7223 */ /* 0x042fe2000000005f */
[C---:B------:R-:W-:Y:S01]  /*18a0*/  FFMA R88, R12.reuse, R33, R88 ;  /* 0x000000210c587223 */ /* 0x040fe20000000058 */
[C---:B------:R-:W-:Y:S01]  /*18b0*/  FFMA R92, R12.reuse, R34, R92 ;  /* 0x000000220c5c7223 */ /* 0x040fe2000000005c */
[----:B---3--:R-:W1:Y:S01]  /*18c0*/  LDS.128 R40, [R5+0xa80] ;  /* 0x000a800005287984 */ /* 0x008e620000000c00 */
        /* <DEDUP_REMOVED lines=24> */
[----:B------:R-:W-:-:S02]  /*1a50*/  FFMA R87, R15, R35, R87 ;  /* 0x000000230f577223 */ /* 0x000fc40000000057 */
[----:B------:R-:W3:Y:S01]  /*1a60*/  LDS.128 R12, [R101+0xa00] ;  /* 0x000a0000650c7984 */ /* 0x000ee20000000c00 */
        /* <DEDUP_REMOVED lines=32> */
[----:B------:R-:W-:Y:S04]  /*1c70*/  LDS.128 R16, [R5+0xc00] ;  /* 0x000c000005107984 */ /* 0x000fe80000000c00 */
[----:B------:R-:W2:Y:S04]  /*1c80*/  LDS.128 R32, [R101+0xc40] ;  /* 0x000c400065207984 */ /* 0x000ea80000000c00 */
[----:B------:R-:W4:Y:S01]  /*1c90*/  LDS.128 R20, [R5+0xc80] ;  /* 0x000c800005147984 */ /* 0x000f220000000c00 */
[C---:B0-----:R-:W-:Y:S01]  /*1ca0*/  FFMA R102, R24.reuse, R28, R102 ;  /* 0x0000001c18667223 */ /* 0x041fe20000000066 */
[C---:B------:R-:W-:Y:S01]  /*1cb0*/  FFMA R94, R24.reuse, R29, R94 ;  /* 0x0000001d185e7223 */ /* 0x040fe2000000005e */
[C---:B------:R-:W-:Y:S01]  /*1cc0*/  FFMA R93, R24.reuse, R30, R93 ;  /* 0x0000001e185d7223 */ /* 0x040fe2000000005d */
[C---:B------:R-:W-:Y:S01]  /*1cd0*/  FFMA R91, R24.reuse, R31, R91 ;  /* 0x0000001f185b7223 */ /* 0x040fe2000000005b */
[C---:B-1----:R-:W-:Y:S01]  /*1ce0*/  FFMA R95, R24.reuse, R40, R95 ;  /* 0x00000028185f7223 */ /* 0x042fe2000000005f */
        /* <DEDUP_REMOVED lines=27> */
[C---:B---3--:R-:W-:Y:S01]  /*1ea0*/  FFMA R44, R12.reuse, R28, R44 ;  /* 0x0000001c0c2c7223 */ /* 0x048fe2000000002c */
[----:B------:R-:W0:Y:S01]  /*1eb0*/  LDS.128 R24, [R101+0xc00] ;  /* 0x000c000065187984 */ /* 0x000e220000000c00 */
        /* <DEDUP_REMOVED lines=32> */
[C---:B--2---:R-:W-:Y:S01]  /*20c0*/  FFMA R120, R32.reuse, R16, R102 ;  /* 0x0000001020787223 */ /* 0x044fe20000000066 */
[----:B------:R-:W-:Y:S01]  /*20d0*/  FFMA R13, R32, R17, R94 ;  /* 0x00000011200d7223 */ /* 0x000fe2000000005e */
[----:B------:R-:W-:Y:S01]  /*20e0*/  FFMA R15, R33, R18, R98 ;  /* 0x00000012210f7223 */ /* 0x000fe20000000062 */
[----:B------:R-:W1:Y:S01]  /*20f0*/  LDS.128 R40, [R101+0xe40] ;  /* 0x000e400065287984 */ /* 0x000e620000000c00 */
[C---:B----4-:R-:W-:Y:S01]  /*2100*/  FFMA R98, R35.reuse, R21, R85 ;  /* 0x0000001523627223 */ /* 0x050fe20000000055 */
[C---:B------:R-:W-:Y:S01]  /*2110*/  FFMA R94, R35.reuse, R22, R86 ;  /* 0x00000016235e7223 */ /* 0x040fe20000000056 */
[C---:B------:R-:W-:Y:S01]  /*2120*/  FFMA R102, R35.reuse, R23, R87 ;  /* 0x0000001723667223 */ /* 0x040fe20000000057 */
[----:B------:R2:W3:Y:S02]  /*2130*/  LDS.128 R72, [R101+0xe00] ;  /* 0x000e000065487984 */ /* 0x0004e40000000c00 */
[----:B--2---:R-:W-:-:S02]  /*2140*/  FFMA R101, R35, R20, R84 ;  /* 0x0000001423657223 */ /* 0x004fc40000000054 */
[----:B------:R2:W4:Y:S01]  /*2150*/  LDS.128 R84, [R5+0xe80] ;  /* 0x000e800005547984 */ /* 0x0005220000000c00 */
[C---:B------:R-:W-:Y:S01]  /*2160*/  FFMA R93, R32.reuse, R18, R93 ;  /* 0x00000012205d7223 */ /* 0x040fe2000000005d */
[C---:B------:R-:W-:Y:S01]  /*2170*/  FFMA R91, R32.reuse, R19, R91 ;  /* 0x00000013205b7223 */ /* 0x040fe2000000005b */
[C---:B------:R-:W-:Y:S01]  /*2180*/  FFMA R95, R32.reuse, R20, R95 ;  /* 0x00000014205f7223 */ /* 0x040fe2000000005f */
[C---:B------:R-:W-:Y:S01]  /*2190*/  FFMA R88, R32.reuse, R21, R88 ;  /* 0x0000001520587223 */ /* 0x040fe20000000058 */
[C---:B------:R-:W-:Y:S01]  /*21a0*/  FFMA R92, R32.reuse, R22, R92 ;  /* 0x00000016205c7223 */ /* 0x040fe2000000005c */
[----:B------:R-:W-:Y:S01]  /*21b0*/  FFMA R96, R32, R23, R96 ;  /* 0x0000001720607223 */ /* 0x000fe20000000060 */
[CC--:B------:R-:W-:Y:S01]  /*21c0*/  FFMA R103, R33.reuse, R16.reuse, R103 ;  /* 0x0000001021677223 */ /* 0x0c0fe20000000067 */
        /* <DEDUP_REMOVED lines=32> */
[CC--:B------:R-:W-:Y:S01]  /*23d0*/  FFMA R90, R34.reuse, R22.reuse, R90 ;  /* 0x00000016225a7223 */ /* 0x0c0fe2000000005a */
[----:B------:R-:W-:Y:S01]  /*23e0*/  FFMA R117, R34, R23, R117 ;  /* 0x0000001722757223 */ /* 0x000fe20000000075 */
[-C--:B------:R-:W-:Y:S01]  /*23f0*/  FFMA R50, R24, R22.reuse, R50 ;  /* 0x0000001618327223 */ /* 0x080fe20000000032 */
[-C--:B------:R-:W-:Y:S01]  /*2400*/  FFMA R58, R25, R22.reuse, R58 ;  /* 0x00000016193a7223 */ /* 0x080fe2000000003a */
[-C--:B------:R-:W-:Y:S01]  /*2410*/  FFMA R66, R26, R22.reuse, R66 ;  /* 0x000000161a427223 */ /* 0x080fe20000000042 */
[----:B------:R-:W-:Y:S01]  /*2420*/  FFMA R118, R27, R22, R118 ;  /* 0x000000161b767223 */ /* 0x000fe20000000076 */
[CC--:B------:R-:W-:Y:S01]  /*2430*/  FFMA R48, R24.reuse, R20.reuse, R48 ;  /* 0x0000001418307223 */ /* 0x0c0fe20000000030 */
[C---:B------:R-:W-:Y:S01]  /*2440*/  FFMA R49, R24.reuse, R21, R49 ;  /* 0x0000001518317223 */ /* 0x040fe20000000031 */
[----:B------:R-:W-:Y:S01]  /*2450*/  FFMA R51, R24, R23, R51 ;  /* 0x0000001718337223 */ /* 0x000fe20000000033 */
[CC--:B------:R-:W-:Y:S01]  /*2460*/  FFMA R56, R25.reuse, R20.reuse, R56 ;  /* 0x0000001419387223 */ /* 0x0c0fe20000000038 */
[C---:B------:R-:W-:Y:S01]  /*2470*/  FFMA R57, R25.reuse, R21, R57 ;  /* 0x0000001519397223 */ /* 0x040fe20000000039 */
[----:B------:R-:W-:Y:S01]  /*2480*/  FFMA R59, R25, R23, R59 ;  /* 0x00000017193b7223 */ /* 0x000fe2000000003b */
[CC--:B------:R-:W-:Y:S01]  /*2490*/  FFMA R64, R26.reuse, R20.reuse, R64 ;  /* 0x000000141a407223 */ /* 0x0c0fe20000000040 */
[C---:B------:R-:W-:Y:S01]  /*24a0*/  FFMA R65, R26.reuse, R21, R65 ;  /* 0x000000151a417223 */ /* 0x040fe20000000041 */
[----:B------:R-:W-:Y:S01]  /*24b0*/  FFMA R67, R26, R23, R67 ;  /* 0x000000171a437223 */ /* 0x000fe20000000043 */
[C---:B--2---:R-:W-:Y:S01]  /*24c0*/  FFMA R5, R27.reuse, R20, R12 ;  /* 0x000000141b057223 */ /* 0x044fe2000000000c */
[C---:B------:R-:W-:Y:S01]  /*24d0*/  FFMA R104, R27.reuse, R21, R14 ;  /* 0x000000151b687223 */ /* 0x040fe2000000000e */
[----:B------:R-:W-:Y:S01]  /*24e0*/  FFMA R119, R27, R23, R119 ;  /* 0x000000171b777223 */ /* 0x000fe20000000077 */
[C---:B-1----:R-:W-:Y:S01]  /*24f0*/  FFMA R22, R41.reuse, R70, R15 ;  /* 0x0000004629167223 */ /* 0x042fe2000000000f */
[-C--:B------:R-:W-:Y:S01]  /*2500*/  FFMA R12, R40, R68.reuse, R120 ;  /* 0x00000044280c7223 */ /* 0x080fe20000000078 */
[-C--:B------:R-:W-:Y:S01]  /*2510*/  FFMA R20, R41, R68.reuse, R103 ;  /* 0x0000004429147223 */ /* 0x080fe20000000067 */
[-C--:B------:R-:W-:Y:S01]  /*2520*/  FFMA R28, R42, R68.reuse, R32 ;  /* 0x000000442a1c7223 */ /* 0x080fe20000000020 */
[-C--:B------:R-:W-:Y:S01]  /*2530*/  FFMA R36, R43, R68.reuse, R36 ;  /* 0x000000442b247223 */ /* 0x080fe20000000024 */
[-C--:B---3--:R-:W-:Y:S01]  /*2540*/  FFMA R44, R72, R68.reuse, R44 ;  /* 0x00000044482c7223 */ /* 0x088fe2000000002c */
        /* <DEDUP_REMOVED lines=22> */
[----:B------:R-:W-:Y:S01]  /*26b0*/  IADD3 R6, PT, PT, R6, 0x1, RZ ;  /* 0x0000000106067810 */ /* 0x000fe20007ffe0ff */
[C---:B------:R-:W-:Y:S01]  /*26c0*/  FFMA R68, R75.reuse, R68, R16 ;  /* 0x000000444b447223 */ /* 0x040fe20000000010 */
[C---:B------:R-:W-:Y:S01]  /*26d0*/  FFMA R69, R75.reuse, R69, R17 ;  /* 0x000000454b457223 */ /* 0x040fe20000000011 */
[C---:B------:R-:W-:Y:S01]  /*26e0*/  FFMA R70, R75.reuse, R70, R18 ;  /* 0x000000464b467223 */ /* 0x040fe20000000012 */
[----:B------:R-:W-:Y:S01]  /*26f0*/  FFMA R71, R75, R71, R19 ;  /* 0x000000474b477223 */ /* 0x000fe20000000013 */
[----:B------:R-:W-:Y:S01]  /*2700*/  UIADD3 UR4, UPT, UPT, UR4, 0x1, URZ ;  /* 0x0000000104047890 */ /* 0x000fe2000fffe0ff */
[C---:B----4-:R-:W-:Y:S01]  /*2710*/  FFMA R16, R40.reuse, R84, R95 ;  /* 0x0000005428107223 */ /* 0x050fe2000000005f */
        /* <DEDUP_REMOVED lines=12> */
[CC--:B------:R-:W-:Y:S01]  /*27e0*/  FFMA R41, R43.reuse, R85.reuse, R98 ;  /* 0x000000552b297223 */ /* 0x0c0fe20000000062 */
        /* <DEDUP_REMOVED lines=8> */
[-C--:B------:R-:W-:Y:S01]  /*2870*/  FFMA R59, R73, R87.reuse, R59 ;  /* 0x00000057493b7223 */ /* 0x080fe2000000003b */
[----:B------:R-:W-:Y:S01]  /*2880*/  FFMA R43, R43, R87, R102 ;  /* 0x000000572b2b7223 */ /* 0x000fe20000000066 */
[----:B------:R-:W-:Y:S01]  /*2890*/  ISETP.NE.AND P0, PT, R6, RZ, PT ;  /* 0x000000ff0600720c */ /* 0x000fe20003f05270 */
[C---:B------:R-:W-:Y:S01]  /*28a0*/  FFMA R64, R74.reuse, R84, R64 ;  /* 0x000000544a407223 */ /* 0x040fe20000000040 */
[C---:B------:R-:W-:Y:S01]  /*28b0*/  FFMA R65, R74.reuse, R85, R65 ;  /* 0x000000554a417223 */ /* 0x040fe20000000041 */
[C---:B------:R-:W-:Y:S01]  /*28c0*/  FFMA R66, R74.reuse, R86, R66 ;  /* 0x000000564a427223 */ /* 0x040fe20000000042 */
[----:B------:R-:W-:Y:S01]  /*28d0*/  FFMA R67, R74, R87, R67 ;  /* 0x000000574a437223 */ /* 0x000fe20000000043 */
[C---:B------:R-:W-:Y:S01]  /*28e0*/  FFMA R72, R75.reuse, R84, R5 ;  /* 0x000000544b487223 */ /* 0x040fe20000000005 */
[----:B------:R-:W-:Y:S01]  /*28f0*/  FFMA R73, R75, R85, R104 ;  /* 0x000000554b497223 */ /* 0x000fe20000000068 */
[----:B------:R-:W-:Y:S06]  /*2900*/  @P1 BRA `(.L_x_1) ;  /* 0x0000000000341947 */ /* 0x000fec0003800000 */
[----:B------:R-:W-:Y:S01]  /*2910*/  ULOP3.LUT UR7, UR7, 0x1000, URZ, 0x3c, !UPT ;  /* 0x0000100007077892 */ /* 0x000fe2000f8e3cff */
[----:B------:R-:W-:Y:S01]  /*2920*/  IADD3 R9, P1, PT, R9, 0x20, RZ ;  /* 0x0000002009097810 */ /* 0x000fe20007f3e0ff */
[----:B------:R-:W-:Y:S01]  /*2930*/  IMAD.WIDE R108, R11, 0x4, R108 ;  /* 0x000000040b6c7825 */ /* 0x000fe200078e026c */
[----:B------:R-:W-:Y:S02]  /*2940*/  ULOP3.LUT UR5, UR5, 0x1, URZ, 0x3c, !UPT ;  /* 0x0000000105057892 */ /* 0x000fe4000f8e3cff */
[----:B------:R-:W-:Y:S01]  /*2950*/  UIADD3 UR9, UPT, UPT, UR8, UR7, URZ ;  /* 0x0000000708097290 */ /* 0x000fe2000fffe0ff */
[----:B------:R-:W-:-:S05]  /*2960*/  IADD3.X R10, PT, PT, RZ, R10, RZ, P1, !PT ;  /* 0x0000000aff0a7210 */ /* 0x000fca0000ffe4ff */
[----:B------:R-:W-:-:S05]  /*2970*/  LEA R5, R3, UR9, 0x2 ;  /* 0x0000000903057c11 */ /* 0x000fca000f8e10ff */
[----:B-----5:R0:W-:Y:S04]  /*2980*/  STS [R5], R76 ;  /* 0x0000004c05007388 */ /* 0x0201e80000000800 */
[----:B------:R0:W-:Y:S04]  /*2990*/  STS [R5+0x200], R77 ;  /* 0x0002004d05007388 */ /* 0x0001e80000000800 */
[----:B------:R0:W-:Y:S04]  /*29a0*/  STS [R5+0x400], R78 ;  /* 0x0004004e05007388 */ /* 0x0001e80000000800 */
[----:B------:R0:W-:Y:S04]  /*29b0*/  STS [R5+0x600], R79 ;  /* 0x0006004f05007388 */ /* 0x0001e80000000800 */
[----:B------:R0:W-:Y:S01]  /*29c0*/  STS.128 [R8+UR7], R80 ;  /* 0x0000005008007988 */ /* 0x0001e20008000c07 */
[----:B------:R-:W-:Y:S06]  /*29d0*/  BAR.SYNC.DEFER_BLOCKING 0x0 ;  /* 0x0000000000007b1d */ /* 0x000fec0000010000 */
.L_x_1:
[C---:B------:R-:W-:Y:S01]  /*29e0*/  FFMA R74, R75.reuse, R86, R118 ;  /* 0x000000564b4a7223 */ /* 0x040fe20000000076 */
[----:B------:R-:W-:Y:S01]  /*29f0*/  FFMA R75, R75, R87, R119 ;  /* 0x000000574b4b7223 */ /* 0x000fe20000000077 */
[----:B------:R-:W-:Y:S06]  /*2a00*/  @P0 BRA `(.L_x_2) ;  /* 0xffffffdc00080947 */ /* 0x000fec000383ffff */
.L_x_0:
[----:B0----5:R-:W0:Y:S02]  /*2a10*/  LDC R77, c[0x0][0x398] ;  /* 0x0000e600ff4d7b82 */ /* 0x021e240000000800 */
[----:B0-----:R-:W-:-:S05]  /*2a20*/  IMAD R3, R7, R77, R4 ;  /* 0x0000004d07037224 */ /* 0x001fca00078e0204 */
[----:B------:R-:W-:Y:S01]  /*2a30*/  LEA R5, R77, R3, 0x4 ;  /* 0x000000034d057211 */ /* 0x000fe200078e20ff */
[----:B------:R-:W-:-:S04]  /*2a40*/  IMAD.WIDE R2, R3, 0x4, R110 ;  /* 0x0000000403027825 */ /* 0x000fc800078e026e */
[----:B------:R-:W-:Y:S01]  /*2a50*/  IMAD.WIDE R110, R5, 0x4, R110 ;  /* 0x00000004056e7825 */ /* 0x000fe200078e026e */
[----:B------:R0:W-:Y:S03]  /*2a60*/  STG.E.128 desc[UR12][R2.64], R12 ;  /* 0x0000000c02007986 */ /* 0x0001e6000c101d0c */
[C---:B------:R-:W-:Y:S01]  /*2a70*/  IMAD.WIDE R4, R77.reuse, 0x4, R2 ;  /* 0x000000044d047825 */ /* 0x040fe200078e0202 */
[----:B------:R2:W-:Y:S03]  /*2a80*/  STG.E.128 desc[UR12][R2.64+0x80], R16 ;  /* 0x0000801002007986 */ /* 0x0005e6000c101d0c */
[C---:B------:R-:W-:Y:S01]  /*2a90*/  IMAD.WIDE R6, R77.reuse, 0x4, R110 ;  /* 0x000000044d067825 */ /* 0x040fe200078e026e */
[----:B------:R-:W-:Y:S03]  /*2aa0*/  STG.E.128 desc[UR12][R110.64], R44 ;  /* 0x0000002c6e007986 */ /* 0x000fe6000c101d0c */
[C---:B------:R-:W-:Y:S01]  /*2ab0*/  IMAD.WIDE R8, R77.reuse, 0x4, R4 ;  /* 0x000000044d087825 */ /* 0x040fe200078e0204 */
[----:B------:R-:W-:Y:S03]  /*2ac0*/  STG.E.128 desc[UR12][R110.64+0x80], R48 ;  /* 0x000080306e007986 */ /* 0x000fe6000c101d0c */
[C---:B------:R-:W-:Y:S01]  /*2ad0*/  IMAD.WIDE R10, R77.reuse, 0x4, R6 ;  /* 0x000000044d0a7825 */ /* 0x040fe200078e0206 */
[----:B------:R-:W-:Y:S03]  /*2ae0*/  STG.E.128 desc[UR12][R4.64], R20 ;  /* 0x0000001404007986 */ /* 0x000fe6000c101d0c */
[C---:B0-----:R-:W-:Y:S01]  /*2af0*/  IMAD.WIDE R12, R77.reuse, 0x4, R8 ;  /* 0x000000044d0c7825 */ /* 0x041fe200078e0208 */
[----:B------:R-:W-:Y:S03]  /*2b00*/  STG.E.128 desc[UR12][R4.64+0x80], R24 ;  /* 0x0000801804007986 */ /* 0x000fe6000c101d0c */
[----:B--2---:R-:W-:Y:S01]  /*2b10*/  IMAD.WIDE R2, R77, 0x4, R10 ;  /* 0x000000044d027825 */ /* 0x004fe200078e020a */
[----:B------:R-:W-:Y:S04]  /*2b20*/  STG.E.128 desc[UR12][R6.64], R52 ;  /* 0x0000003406007986 */ /* 0x000fe8000c101d0c */
        /* <DEDUP_REMOVED lines=8> */
[----:B------:R-:W-:Y:S01]  /*2bb0*/  STG.E.128 desc[UR12][R2.64+0x80], R72 ;  /* 0x0000804802007986 */ /* 0x000fe2000c101d0c */
[----:B------:R-:W-:Y:S05]  /*2bc0*/  EXIT ;  /* 0x000000000000794d */ /* 0x000fea0003800000 */
.L_x_3:
[----:B------:R-:W-:-:S00]  /*2bd0*/  BRA `(.L_x_3) ;  /* 0xfffffffc00fc7947 */ /* 0x000fc0000383ffff */
[----:B------:R-:W-:-:S00]  /*2be0*/  NOP ;  /* 0x0000000000007918 */ /* 0x000fc00000000000 */
        /* <DEDUP_REMOVED lines=9> */
.L_x_4:


//--------------------- .nv.shared._Z30mm_double_buffering_new_kernelPfS_S_i --------------------------
	.section	.nv.shared._Z30mm_double_buffering_new_kernelPfS_S_i,"aw",@nobits
	.sectionflags	@""
	.align	4
.nv.shared._Z30mm_double_buffering_new_kernelPfS_S_i:
	.zero		17408


//--------------------- .nv.shared.reserved.0     --------------------------
	.section	.nv.shared.reserved.0,"aw",@nobits
	.weak		__nv_reservedSMEM_offset_0_alias
	.size		__nv_reservedSMEM_offset_0_alias, 0, 64
	.other		__nv_reservedSMEM_offset_0_alias,@"STO_CUDA_RESERVED_SHARED STV_DEFAULT"
__nv_reservedSMEM_offset_0_alias:
	.zero		0
	.zero		64


//--------------------- .nv.constant0._Z30mm_double_buffering_new_kernelPfS_S_i --------------------------
	.section	.nv.constant0._Z30mm_double_buffering_new_kernelPfS_S_i,"a",@progbits
	.sectionflags	@""
	.align	4
.nv.constant0._Z30mm_double_buffering_new_kernelPfS_S_i:
	.zero		924


//--------------------- SYMBOLS --------------------------

	.type		.nv.reservedSmem.offset0,@object
	.size		.nv.reservedSmem.offset0,0x4
	.type		.nv.reservedSmem.cap,@object
	.size		.nv.reservedSmem.cap,0x4
